//
// Generated by NVIDIA NVVM Compiler
//
// Compiler Build ID: CL-36424714
// Cuda compilation tools, release 13.0, V13.0.88
// Based on NVVM 20.0.0
//

.version 9.0
.target sm_100
.address_size 64

	// .globl	_Z21subC_8u_C1RSfs_kernelPKhihPhiiii

.visible .entry _Z21subC_8u_C1RSfs_kernelPKhihPhiiii(
	.param .u64 .ptr .align 1 _Z21subC_8u_C1RSfs_kernelPKhihPhiiii_param_0,
	.param .u32 _Z21subC_8u_C1RSfs_kernelPKhihPhiiii_param_1,
	.param .u8 _Z21subC_8u_C1RSfs_kernelPKhihPhiiii_param_2,
	.param .u64 .ptr .align 1 _Z21subC_8u_C1RSfs_kernelPKhihPhiiii_param_3,
	.param .u32 _Z21subC_8u_C1RSfs_kernelPKhihPhiiii_param_4,
	.param .u32 _Z21subC_8u_C1RSfs_kernelPKhihPhiiii_param_5,
	.param .u32 _Z21subC_8u_C1RSfs_kernelPKhihPhiiii_param_6,
	.param .u32 _Z21subC_8u_C1RSfs_kernelPKhihPhiiii_param_7
)
{
	.reg .pred 	%p<4>;
	.reg .b16 	%rs<3>;
	.reg .b32 	%r<23>;
	.reg .b64 	%rd<12>;

	ld.param.u64 	%rd1, [_Z21subC_8u_C1RSfs_kernelPKhihPhiiii_param_0];
	ld.param.u32 	%r3, [_Z21subC_8u_C1RSfs_kernelPKhihPhiiii_param_1];
	ld.param.u8 	%rs1, [_Z21subC_8u_C1RSfs_kernelPKhihPhiiii_param_2];
	ld.param.u64 	%rd2, [_Z21subC_8u_C1RSfs_kernelPKhihPhiiii_param_3];
	ld.param.u32 	%r4, [_Z21subC_8u_C1RSfs_kernelPKhihPhiiii_param_4];
	ld.param.u32 	%r6, [_Z21subC_8u_C1RSfs_kernelPKhihPhiiii_param_5];
	ld.param.u32 	%r7, [_Z21subC_8u_C1RSfs_kernelPKhihPhiiii_param_6];
	ld.param.u32 	%r5, [_Z21subC_8u_C1RSfs_kernelPKhihPhiiii_param_7];
	mov.u32 	%r9, %ctaid.x;
	mov.u32 	%r10, %ntid.x;
	mov.u32 	%r11, %tid.x;
	mad.lo.s32 	%r1, %r9, %r10, %r11;
	mov.u32 	%r12, %ctaid.y;
	mov.u32 	%r13, %ntid.y;
	mov.u32 	%r14, %tid.y;
	mad.lo.s32 	%r15, %r12, %r13, %r14;
	setp.ge.s32 	%p1, %r1, %r6;
	setp.ge.s32 	%p2, %r15, %r7;
	or.pred  	%p3, %p1, %p2;
	@%p3 bra 	$L__BB0_2;
	cvta.to.global.u64 	%rd3, %rd1;
	cvta.to.global.u64 	%rd4, %rd2;
	mul.lo.s32 	%r16, %r3, %r15;
	cvt.s64.s32 	%rd5, %r16;
	cvt.s64.s32 	%rd6, %r1;
	add.s64 	%rd7, %rd5, %rd6;
	add.s64 	%rd8, %rd3, %rd7;
	mul.lo.s32 	%r17, %r4, %r15;
	cvt.s64.s32 	%rd9, %r17;
	add.s64 	%rd10, %rd9, %rd6;
	add.s64 	%rd11, %rd4, %rd10;
	ld.global.nc.u8 	%rs2, [%rd8];
	cvt.u32.u8 	%r18, %rs2;
	cvt.u32.u16 	%r19, %rs1;
	sub.s32 	%r20, %r18, %r19;
	shr.s32 	%r21, %r20, %r5;
	max.s32 	%r22, %r21, 0;
	st.global.u8 	[%rd11], %r22;
$L__BB0_2:
	ret;

}
	// .globl	_Z22subC_16u_C1RSfs_kernelPKtitPtiiii
.visible .entry _Z22subC_16u_C1RSfs_kernelPKtitPtiiii(
	.param .u64 .ptr .align 1 _Z22subC_16u_C1RSfs_kernelPKtitPtiiii_param_0,
	.param .u32 _Z22subC_16u_C1RSfs_kernelPKtitPtiiii_param_1,
	.param .u16 _Z22subC_16u_C1RSfs_kernelPKtitPtiiii_param_2,
	.param .u64 .ptr .align 1 _Z22subC_16u_C1RSfs_kernelPKtitPtiiii_param_3,
	.param .u32 _Z22subC_16u_C1RSfs_kernelPKtitPtiiii_param_4,
	.param .u32 _Z22subC_16u_C1RSfs_kernelPKtitPtiiii_param_5,
	.param .u32 _Z22subC_16u_C1RSfs_kernelPKtitPtiiii_param_6,
	.param .u32 _Z22subC_16u_C1RSfs_kernelPKtitPtiiii_param_7
)
{
	.reg .pred 	%p<4>;
	.reg .b16 	%rs<3>;
	.reg .b32 	%r<23>;
	.reg .b64 	%rd<12>;

	ld.param.u64 	%rd1, [_Z22subC_16u_C1RSfs_kernelPKtitPtiiii_param_0];
	ld.param.u32 	%r3, [_Z22subC_16u_C1RSfs_kernelPKtitPtiiii_param_1];
	ld.param.u16 	%rs1, [_Z22subC_16u_C1RSfs_kernelPKtitPtiiii_param_2];
	ld.param.u64 	%rd2, [_Z22subC_16u_C1RSfs_kernelPKtitPtiiii_param_3];
	ld.param.u32 	%r4, [_Z22subC_16u_C1RSfs_kernelPKtitPtiiii_param_4];
	ld.param.u32 	%r6, [_Z22subC_16u_C1RSfs_kernelPKtitPtiiii_param_5];
	ld.param.u32 	%r7, [_Z22subC_16u_C1RSfs_kernelPKtitPtiiii_param_6];
	ld.param.u32 	%r5, [_Z22subC_16u_C1RSfs_kernelPKtitPtiiii_param_7];
	mov.u32 	%r9, %ctaid.x;
	mov.u32 	%r10, %ntid.x;
	mov.u32 	%r11, %tid.x;
	mad.lo.s32 	%r1, %r9, %r10, %r11;
	mov.u32 	%r12, %ctaid.y;
	mov.u32 	%r13, %ntid.y;
	mov.u32 	%r14, %tid.y;
	mad.lo.s32 	%r15, %r12, %r13, %r14;
	setp.ge.s32 	%p1, %r1, %r6;
	setp.ge.s32 	%p2, %r15, %r7;
	or.pred  	%p3, %p1, %p2;
	@%p3 bra 	$L__BB1_2;
	cvta.to.global.u64 	%rd3, %rd1;
	cvta.to.global.u64 	%rd4, %rd2;
	mul.lo.s32 	%r16, %r3, %r15;
	cvt.s64.s32 	%rd5, %r16;
	add.s64 	%rd6, %rd3, %rd5;
	mul.wide.s32 	%rd7, %r1, 2;
	add.s64 	%rd8, %rd6, %rd7;
	mul.lo.s32 	%r17, %r4, %r15;
	cvt.s64.s32 	%rd9, %r17;
	add.s64 	%rd10, %rd4, %rd9;
	add.s64 	%rd11, %rd10, %rd7;
	ld.global.nc.u16 	%rs2, [%rd8];
	cvt.u32.u16 	%r18, %rs2;
	cvt.u32.u16 	%r19, %rs1;
	sub.s32 	%r20, %r18, %r19;
	shr.s32 	%r21, %r20, %r5;
	max.s32 	%r22, %r21, 0;
	st.global.u16 	[%rd11], %r22;
$L__BB1_2:
	ret;

}
	// .globl	_Z22subC_16s_C1RSfs_kernelPKsisPsiiii
.visible .entry _Z22subC_16s_C1RSfs_kernelPKsisPsiiii(
	.param .u64 .ptr .align 1 _Z22subC_16s_C1RSfs_kernelPKsisPsiiii_param_0,
	.param .u32 _Z22subC_16s_C1RSfs_kernelPKsisPsiiii_param_1,
	.param .u16 _Z22subC_16s_C1RSfs_kernelPKsisPsiiii_param_2,
	.param .u64 .ptr .align 1 _Z22subC_16s_C1RSfs_kernelPKsisPsiiii_param_3,
	.param .u32 _Z22subC_16s_C1RSfs_kernelPKsisPsiiii_param_4,
	.param .u32 _Z22subC_16s_C1RSfs_kernelPKsisPsiiii_param_5,
	.param .u32 _Z22subC_16s_C1RSfs_kernelPKsisPsiiii_param_6,
	.param .u32 _Z22subC_16s_C1RSfs_kernelPKsisPsiiii_param_7
)
{
	.reg .pred 	%p<4>;
	.reg .b16 	%rs<3>;
	.reg .b32 	%r<24>;
	.reg .b64 	%rd<12>;

	ld.param.u64 	%rd1, [_Z22subC_16s_C1RSfs_kernelPKsisPsiiii_param_0];
	ld.param.u32 	%r3, [_Z22subC_16s_C1RSfs_kernelPKsisPsiiii_param_1];
	ld.param.u16 	%rs1, [_Z22subC_16s_C1RSfs_kernelPKsisPsiiii_param_2];
	ld.param.u64 	%rd2, [_Z22subC_16s_C1RSfs_kernelPKsisPsiiii_param_3];
	ld.param.u32 	%r4, [_Z22subC_16s_C1RSfs_kernelPKsisPsiiii_param_4];
	ld.param.u32 	%r6, [_Z22subC_16s_C1RSfs_kernelPKsisPsiiii_param_5];
	ld.param.u32 	%r7, [_Z22subC_16s_C1RSfs_kernelPKsisPsiiii_param_6];
	ld.param.u32 	%r5, [_Z22subC_16s_C1RSfs_kernelPKsisPsiiii_param_7];
	mov.u32 	%r9, %ctaid.x;
	mov.u32 	%r10, %ntid.x;
	mov.u32 	%r11, %tid.x;
	mad.lo.s32 	%r1, %r9, %r10, %r11;
	mov.u32 	%r12, %ctaid.y;
	mov.u32 	%r13, %ntid.y;
	mov.u32 	%r14, %tid.y;
	mad.lo.s32 	%r15, %r12, %r13, %r14;
	setp.ge.s32 	%p1, %r1, %r6;
	setp.ge.s32 	%p2, %r15, %r7;
	or.pred  	%p3, %p1, %p2;
	@%p3 bra 	$L__BB2_2;
	cvta.to.global.u64 	%rd3, %rd1;
	cvta.to.global.u64 	%rd4, %rd2;
	mul.lo.s32 	%r16, %r3, %r15;
	cvt.s64.s32 	%rd5, %r16;
	add.s64 	%rd6, %rd3, %rd5;
	mul.wide.s32 	%rd7, %r1, 2;
	add.s64 	%rd8, %rd6, %rd7;
	mul.lo.s32 	%r17, %r4, %r15;
	cvt.s64.s32 	%rd9, %r17;
	add.s64 	%rd10, %rd4, %rd9;
	add.s64 	%rd11, %rd10, %rd7;
	ld.global.nc.u16 	%rs2, [%rd8];
	cvt.s32.s16 	%r18, %rs2;
	cvt.s32.s16 	%r19, %rs1;
	sub.s32 	%r20, %r18, %r19;
	shr.s32 	%r21, %r20, %r5;
	min.s32 	%r22, %r21, 32767;
	max.s32 	%r23, %r22, -32768;
	st.global.u16 	[%rd11], %r23;
$L__BB2_2:
	ret;

}
	// .globl	_Z19subC_32f_C1R_kernelPKfifPfiii
.visible .entry _Z19subC_32f_C1R_kernelPKfifPfiii(
	.param .u64 .ptr .align 1 _Z19subC_32f_C1R_kernelPKfifPfiii_param_0,
	.param .u32 _Z19subC_32f_C1R_kernelPKfifPfiii_param_1,
	.param .f32 _Z19subC_32f_C1R_kernelPKfifPfiii_param_2,
	.param .u64 .ptr .align 1 _Z19subC_32f_C1R_kernelPKfifPfiii_param_3,
	.param .u32 _Z19subC_32f_C1R_kernelPKfifPfiii_param_4,
	.param .u32 _Z19subC_32f_C1R_kernelPKfifPfiii_param_5,
	.param .u32 _Z19subC_32f_C1R_kernelPKfifPfiii_param_6
)
{
	.reg .pred 	%p<4>;
	.reg .b32 	%r<17>;
	.reg .b32 	%f<4>;
	.reg .b64 	%rd<12>;

	ld.param.u64 	%rd1, [_Z19subC_32f_C1R_kernelPKfifPfiii_param_0];
	ld.param.u32 	%r3, [_Z19subC_32f_C1R_kernelPKfifPfiii_param_1];
	ld.param.f32 	%f1, [_Z19subC_32f_C1R_kernelPKfifPfiii_param_2];
	ld.param.u64 	%rd2, [_Z19subC_32f_C1R_kernelPKfifPfiii_param_3];
	ld.param.u32 	%r4, [_Z19subC_32f_C1R_kernelPKfifPfiii_param_4];
	ld.param.u32 	%r5, [_Z19subC_32f_C1R_kernelPKfifPfiii_param_5];
	ld.param.u32 	%r6, [_Z19subC_32f_C1R_kernelPKfifPfiii_param_6];
	mov.u32 	%r8, %ctaid.x;
	mov.u32 	%r9, %ntid.x;
	mov.u32 	%r10, %tid.x;
	mad.lo.s32 	%r1, %r8, %r9, %r10;
	mov.u32 	%r11, %ctaid.y;
	mov.u32 	%r12, %ntid.y;
	mov.u32 	%r13, %tid.y;
	mad.lo.s32 	%r14, %r11, %r12, %r13;
	setp.ge.s32 	%p1, %r1, %r5;
	setp.ge.s32 	%p2, %r14, %r6;
	or.pred  	%p3, %p1, %p2;
	@%p3 bra 	$L__BB3_2;
	cvta.to.global.u64 	%rd3, %rd1;
	cvta.to.global.u64 	%rd4, %rd2;
	mul.lo.s32 	%r15, %r3, %r14;
	cvt.s64.s32 	%rd5, %r15;
	add.s64 	%rd6, %rd3, %rd5;
	mul.wide.s32 	%rd7, %r1, 4;
	add.s64 	%rd8, %rd6, %rd7;
	mul.lo.s32 	%r16, %r4, %r14;
	cvt.s64.s32 	%rd9, %r16;
	add.s64 	%rd10, %rd4, %rd9;
	add.s64 	%rd11, %rd10, %rd7;
	ld.global.nc.f32 	%f2, [%rd8];
	sub.f32 	%f3, %f2, %f1;
	st.global.f32 	[%rd11], %f3;
$L__BB3_2:
	ret;

}
	// .globl	subC_32s_C1RSfs_kernel
.visible .entry subC_32s_C1RSfs_kernel(
	.param .u64 .ptr .align 1 subC_32s_C1RSfs_kernel_param_0,
	.param .u32 subC_32s_C1RSfs_kernel_param_1,
	.param .u32 subC_32s_C1RSfs_kernel_param_2,
	.param .u64 .ptr .align 1 subC_32s_C1RSfs_kernel_param_3,
	.param .u32 subC_32s_C1RSfs_kernel_param_4,
	.param .u32 subC_32s_C1RSfs_kernel_param_5,
	.param .u32 subC_32s_C1RSfs_kernel_param_6,
	.param .u32 subC_32s_C1RSfs_kernel_param_7
)
{
	.reg .pred 	%p<4>;
	.reg .b32 	%r<20>;
	.reg .b64 	%rd<18>;

	ld.param.u64 	%rd1, [subC_32s_C1RSfs_kernel_param_0];
	ld.param.u32 	%r3, [subC_32s_C1RSfs_kernel_param_1];
	ld.param.u32 	%r4, [subC_32s_C1RSfs_kernel_param_2];
	ld.param.u64 	%rd2, [subC_32s_C1RSfs_kernel_param_3];
	ld.param.u32 	%r5, [subC_32s_C1RSfs_kernel_param_4];
	ld.param.u32 	%r7, [subC_32s_C1RSfs_kernel_param_5];
	ld.param.u32 	%r8, [subC_32s_C1RSfs_kernel_param_6];
	ld.param.u32 	%r6, [subC_32s_C1RSfs_kernel_param_7];
	mov.u32 	%r10, %ctaid.x;
	mov.u32 	%r11, %ntid.x;
	mov.u32 	%r12, %tid.x;
	mad.lo.s32 	%r1, %r10, %r11, %r12;
	mov.u32 	%r13, %ctaid.y;
	mov.u32 	%r14, %ntid.y;
	mov.u32 	%r15, %tid.y;
	mad.lo.s32 	%r16, %r13, %r14, %r15;
	setp.ge.s32 	%p1, %r1, %r7;
	setp.ge.s32 	%p2, %r16, %r8;
	or.pred  	%p3, %p1, %p2;
	@%p3 bra 	$L__BB4_2;
	cvta.to.global.u64 	%rd3, %rd1;
	cvta.to.global.u64 	%rd4, %rd2;
	mul.lo.s32 	%r17, %r3, %r16;
	cvt.s64.s32 	%rd5, %r17;
	add.s64 	%rd6, %rd3, %rd5;
	mul.wide.s32 	%rd7, %r1, 4;
	add.s64 	%rd8, %rd6, %rd7;
	mul.lo.s32 	%r18, %r5, %r16;
	cvt.s64.s32 	%rd9, %r18;
	add.s64 	%rd10, %rd4, %rd9;
	add.s64 	%rd11, %rd10, %rd7;
	ld.global.nc.u32 	%r19, [%rd8];
	cvt.s64.s32 	%rd12, %r19;
	cvt.s64.s32 	%rd13, %r4;
	sub.s64 	%rd14, %rd12, %rd13;
	shr.s64 	%rd15, %rd14, %r6;
	min.s64 	%rd16, %rd15, 2147483647;
	max.s64 	%rd17, %rd16, -2147483648;
	st.global.u32 	[%rd11], %rd17;
$L__BB4_2:
	ret;

}
	// .globl	subC_8u_C3RSfs_kernel
.visible .entry subC_8u_C3RSfs_kernel(
	.param .u64 .ptr .align 1 subC_8u_C3RSfs_kernel_param_0,
	.param .u32 subC_8u_C3RSfs_kernel_param_1,
	.param .u64 .ptr .align 1 subC_8u_C3RSfs_kernel_param_2,
	.param .u64 .ptr .align 1 subC_8u_C3RSfs_kernel_param_3,
	.param .u32 subC_8u_C3RSfs_kernel_param_4,
	.param .u32 subC_8u_C3RSfs_kernel_param_5,
	.param .u32 subC_8u_C3RSfs_kernel_param_6,
	.param .u32 subC_8u_C3RSfs_kernel_param_7
)
{
	.reg .pred 	%p<4>;
	.reg .b16 	%rs<7>;
	.reg .b32 	%r<34>;
	.reg .b64 	%rd<14>;

	ld.param.u64 	%rd1, [subC_8u_C3RSfs_kernel_param_0];
	ld.param.u32 	%r3, [subC_8u_C3RSfs_kernel_param_1];
	ld.param.u64 	%rd2, [subC_8u_C3RSfs_kernel_param_2];
	ld.param.u64 	%rd3, [subC_8u_C3RSfs_kernel_param_3];
	ld.param.u32 	%r4, [subC_8u_C3RSfs_kernel_param_4];
	ld.param.u32 	%r6, [subC_8u_C3RSfs_kernel_param_5];
	ld.param.u32 	%r7, [subC_8u_C3RSfs_kernel_param_6];
	ld.param.u32 	%r5, [subC_8u_C3RSfs_kernel_param_7];
	mov.u32 	%r9, %ctaid.x;
	mov.u32 	%r10, %ntid.x;
	mov.u32 	%r11, %tid.x;
	mad.lo.s32 	%r1, %r9, %r10, %r11;
	mov.u32 	%r12, %ctaid.y;
	mov.u32 	%r13, %ntid.y;
	mov.u32 	%r14, %tid.y;
	mad.lo.s32 	%r15, %r12, %r13, %r14;
	setp.ge.s32 	%p1, %r1, %r6;
	setp.ge.s32 	%p2, %r15, %r7;
	or.pred  	%p3, %p1, %p2;
	@%p3 bra 	$L__BB5_2;
	cvta.to.global.u64 	%rd4, %rd1;
	cvta.to.global.u64 	%rd5, %rd2;
	cvta.to.global.u64 	%rd6, %rd3;
	mul.lo.s32 	%r16, %r3, %r15;
	cvt.s64.s32 	%rd7, %r16;
	mul.lo.s32 	%r17, %r1, 3;
	cvt.s64.s32 	%rd8, %r17;
	add.s64 	%rd9, %rd7, %rd8;
	mul.lo.s32 	%r18, %r4, %r15;
	cvt.s64.s32 	%rd10, %r18;
	add.s64 	%rd11, %rd10, %rd8;
	add.s64 	%rd12, %rd4, %rd9;
	ld.global.nc.u8 	%rs1, [%rd12];
	cvt.u32.u8 	%r19, %rs1;
	ld.global.nc.u8 	%rs2, [%rd5];
	cvt.u32.u8 	%r20, %rs2;
	sub.s32 	%r21, %r19, %r20;
	shr.s32 	%r22, %r21, %r5;
	max.s32 	%r23, %r22, 0;
	add.s64 	%rd13, %rd6, %rd11;
	st.global.u8 	[%rd13], %r23;
	ld.global.nc.u8 	%rs3, [%rd12+1];
	cvt.u32.u8 	%r24, %rs3;
	ld.global.nc.u8 	%rs4, [%rd5+1];
	cvt.u32.u8 	%r25, %rs4;
	sub.s32 	%r26, %r24, %r25;
	shr.s32 	%r27, %r26, %r5;
	max.s32 	%r28, %r27, 0;
	st.global.u8 	[%rd13+1], %r28;
	ld.global.nc.u8 	%rs5, [%rd12+2];
	cvt.u32.u8 	%r29, %rs5;
	ld.global.nc.u8 	%rs6, [%rd5+2];
	cvt.u32.u8 	%r30, %rs6;
	sub.s32 	%r31, %r29, %r30;
	shr.s32 	%r32, %r31, %r5;
	max.s32 	%r33, %r32, 0;
	st.global.u8 	[%rd13+2], %r33;
$L__BB5_2:
	ret;

}
	// .globl	subC_16u_C3RSfs_kernel
.visible .entry subC_16u_C3RSfs_kernel(
	.param .u64 .ptr .align 1 subC_16u_C3RSfs_kernel_param_0,
	.param .u32 subC_16u_C3RSfs_kernel_param_1,
	.param .u64 .ptr .align 1 subC_16u_C3RSfs_kernel_param_2,
	.param .u64 .ptr .align 1 subC_16u_C3RSfs_kernel_param_3,
	.param .u32 subC_16u_C3RSfs_kernel_param_4,
	.param .u32 subC_16u_C3RSfs_kernel_param_5,
	.param .u32 subC_16u_C3RSfs_kernel_param_6,
	.param .u32 subC_16u_C3RSfs_kernel_param_7
)
{
	.reg .pred 	%p<4>;
	.reg .b16 	%rs<7>;
	.reg .b32 	%r<34>;
	.reg .b64 	%rd<14>;

	ld.param.u64 	%rd1, [subC_16u_C3RSfs_kernel_param_0];
	ld.param.u32 	%r3, [subC_16u_C3RSfs_kernel_param_1];
	ld.param.u64 	%rd2, [subC_16u_C3RSfs_kernel_param_2];
	ld.param.u64 	%rd3, [subC_16u_C3RSfs_kernel_param_3];
	ld.param.u32 	%r4, [subC_16u_C3RSfs_kernel_param_4];
	ld.param.u32 	%r6, [subC_16u_C3RSfs_kernel_param_5];
	ld.param.u32 	%r7, [subC_16u_C3RSfs_kernel_param_6];
	ld.param.u32 	%r5, [subC_16u_C3RSfs_kernel_param_7];
	mov.u32 	%r9, %ctaid.x;
	mov.u32 	%r10, %ntid.x;
	mov.u32 	%r11, %tid.x;
	mad.lo.s32 	%r1, %r9, %r10, %r11;
	mov.u32 	%r12, %ctaid.y;
	mov.u32 	%r13, %ntid.y;
	mov.u32 	%r14, %tid.y;
	mad.lo.s32 	%r15, %r12, %r13, %r14;
	setp.ge.s32 	%p1, %r1, %r6;
	setp.ge.s32 	%p2, %r15, %r7;
	or.pred  	%p3, %p1, %p2;
	@%p3 bra 	$L__BB6_2;
	cvta.to.global.u64 	%rd4, %rd2;
	cvta.to.global.u64 	%rd5, %rd1;
	cvta.to.global.u64 	%rd6, %rd3;
	mul.lo.s32 	%r16, %r3, %r15;
	cvt.s64.s32 	%rd7, %r16;
	add.s64 	%rd8, %rd5, %rd7;
	mul.lo.s32 	%r17, %r4, %r15;
	cvt.s64.s32 	%rd9, %r17;
	add.s64 	%rd10, %rd6, %rd9;
	mul.lo.s32 	%r18, %r1, 3;
	mul.wide.s32 	%rd11, %r18, 2;
	add.s64 	%rd12, %rd8, %rd11;
	ld.global.nc.u16 	%rs1, [%rd12];
	cvt.u32.u16 	%r19, %rs1;
	ld.global.nc.u16 	%rs2, [%rd4];
	cvt.u32.u16 	%r20, %rs2;
	sub.s32 	%r21, %r19, %r20;
	shr.s32 	%r22, %r21, %r5;
	max.s32 	%r23, %r22, 0;
	add.s64 	%rd13, %rd10, %rd11;
	st.global.u16 	[%rd13], %r23;
	ld.global.nc.u16 	%rs3, [%rd12+2];
	cvt.u32.u16 	%r24, %rs3;
	ld.global.nc.u16 	%rs4, [%rd4+2];
	cvt.u32.u16 	%r25, %rs4;
	sub.s32 	%r26, %r24, %r25;
	shr.s32 	%r27, %r26, %r5;
	max.s32 	%r28, %r27, 0;
	st.global.u16 	[%rd13+2], %r28;
	ld.global.nc.u16 	%rs5, [%rd12+4];
	cvt.u32.u16 	%r29, %rs5;
	ld.global.nc.u16 	%rs6, [%rd4+4];
	cvt.u32.u16 	%r30, %rs6;
	sub.s32 	%r31, %r29, %r30;
	shr.s32 	%r32, %r31, %r5;
	max.s32 	%r33, %r32, 0;
	st.global.u16 	[%rd13+4], %r33;
$L__BB6_2:
	ret;

}
	// .globl	subC_32f_C3R_kernel
.visible .entry subC_32f_C3R_kernel(
	.param .u64 .ptr .align 1 subC_32f_C3R_kernel_param_0,
	.param .u32 subC_32f_C3R_kernel_param_1,
	.param .u64 .ptr .align 1 subC_32f_C3R_kernel_param_2,
	.param .u64 .ptr .align 1 subC_32f_C3R_kernel_param_3,
	.param .u32 subC_32f_C3R_kernel_param_4,
	.param .u32 subC_32f_C3R_kernel_param_5,
	.param .u32 subC_32f_C3R_kernel_param_6
)
{
	.reg .pred 	%p<4>;
	.reg .b32 	%r<18>;
	.reg .b32 	%f<10>;
	.reg .b64 	%rd<14>;

	ld.param.u64 	%rd1, [subC_32f_C3R_kernel_param_0];
	ld.param.u32 	%r3, [subC_32f_C3R_kernel_param_1];
	ld.param.u64 	%rd2, [subC_32f_C3R_kernel_param_2];
	ld.param.u64 	%rd3, [subC_32f_C3R_kernel_param_3];
	ld.param.u32 	%r4, [subC_32f_C3R_kernel_param_4];
	ld.param.u32 	%r5, [subC_32f_C3R_kernel_param_5];
	ld.param.u32 	%r6, [subC_32f_C3R_kernel_param_6];
	mov.u32 	%r8, %ctaid.x;
	mov.u32 	%r9, %ntid.x;
	mov.u32 	%r10, %tid.x;
	mad.lo.s32 	%r1, %r8, %r9, %r10;
	mov.u32 	%r11, %ctaid.y;
	mov.u32 	%r12, %ntid.y;
	mov.u32 	%r13, %tid.y;
	mad.lo.s32 	%r14, %r11, %r12, %r13;
	setp.ge.s32 	%p1, %r1, %r5;
	setp.ge.s32 	%p2, %r14, %r6;
	or.pred  	%p3, %p1, %p2;
	@%p3 bra 	$L__BB7_2;
	cvta.to.global.u64 	%rd4, %rd2;
	cvta.to.global.u64 	%rd5, %rd1;
	cvta.to.global.u64 	%rd6, %rd3;
	mul.lo.s32 	%r15, %r3, %r14;
	cvt.s64.s32 	%rd7, %r15;
	add.s64 	%rd8, %rd5, %rd7;
	mul.lo.s32 	%r16, %r4, %r14;
	cvt.s64.s32 	%rd9, %r16;
	add.s64 	%rd10, %rd6, %rd9;
	mul.lo.s32 	%r17, %r1, 3;
	mul.wide.s32 	%rd11, %r17, 4;
	add.s64 	%rd12, %rd8, %rd11;
	ld.global.nc.f32 	%f1, [%rd12];
	ld.global.nc.f32 	%f2, [%rd4];
	sub.f32 	%f3, %f1, %f2;
	add.s64 	%rd13, %rd10, %rd11;
	st.global.f32 	[%rd13], %f3;
	ld.global.nc.f32 	%f4, [%rd12+4];
	ld.global.nc.f32 	%f5, [%rd4+4];
	sub.f32 	%f6, %f4, %f5;
	st.global.f32 	[%rd13+4], %f6;
	ld.global.nc.f32 	%f7, [%rd12+8];
	ld.global.nc.f32 	%f8, [%rd4+8];
	sub.f32 	%f9, %f7, %f8;
	st.global.f32 	[%rd13+8], %f9;
$L__BB7_2:
	ret;

}
	// .globl	subC_8u_C4RSfs_kernel
.visible .entry subC_8u_C4RSfs_kernel(
	.param .u64 .ptr .align 1 subC_8u_C4RSfs_kernel_param_0,
	.param .u32 subC_8u_C4RSfs_kernel_param_1,
	.param .u64 .ptr .align 1 subC_8u_C4RSfs_kernel_param_2,
	.param .u64 .ptr .align 1 subC_8u_C4RSfs_kernel_param_3,
	.param .u32 subC_8u_C4RSfs_kernel_param_4,
	.param .u32 subC_8u_C4RSfs_kernel_param_5,
	.param .u32 subC_8u_C4RSfs_kernel_param_6,
	.param .u32 subC_8u_C4RSfs_kernel_param_7
)
{
	.reg .pred 	%p<4>;
	.reg .b16 	%rs<9>;
	.reg .b32 	%r<39>;
	.reg .b64 	%rd<14>;

	ld.param.u64 	%rd1, [subC_8u_C4RSfs_kernel_param_0];
	ld.param.u32 	%r3, [subC_8u_C4RSfs_kernel_param_1];
	ld.param.u64 	%rd2, [subC_8u_C4RSfs_kernel_param_2];
	ld.param.u64 	%rd3, [subC_8u_C4RSfs_kernel_param_3];
	ld.param.u32 	%r4, [subC_8u_C4RSfs_kernel_param_4];
	ld.param.u32 	%r6, [subC_8u_C4RSfs_kernel_param_5];
	ld.param.u32 	%r7, [subC_8u_C4RSfs_kernel_param_6];
	ld.param.u32 	%r5, [subC_8u_C4RSfs_kernel_param_7];
	mov.u32 	%r9, %ctaid.x;
	mov.u32 	%r10, %ntid.x;
	mov.u32 	%r11, %tid.x;
	mad.lo.s32 	%r1, %r9, %r10, %r11;
	mov.u32 	%r12, %ctaid.y;
	mov.u32 	%r13, %ntid.y;
	mov.u32 	%r14, %tid.y;
	mad.lo.s32 	%r15, %r12, %r13, %r14;
	setp.ge.s32 	%p1, %r1, %r6;
	setp.ge.s32 	%p2, %r15, %r7;
	or.pred  	%p3, %p1, %p2;
	@%p3 bra 	$L__BB8_2;
	cvta.to.global.u64 	%rd4, %rd1;
	cvta.to.global.u64 	%rd5, %rd2;
	cvta.to.global.u64 	%rd6, %rd3;
	mul.lo.s32 	%r16, %r3, %r15;
	cvt.s64.s32 	%rd7, %r16;
	shl.b32 	%r17, %r1, 2;
	cvt.s64.s32 	%rd8, %r17;
	add.s64 	%rd9, %rd7, %rd8;
	mul.lo.s32 	%r18, %r4, %r15;
	cvt.s64.s32 	%rd10, %r18;
	add.s64 	%rd11, %rd10, %rd8;
	add.s64 	%rd12, %rd4, %rd9;
	ld.global.nc.u8 	%rs1, [%rd12];
	cvt.u32.u8 	%r19, %rs1;
	ld.global.nc.u8 	%rs2, [%rd5];
	cvt.u32.u8 	%r20, %rs2;
	sub.s32 	%r21, %r19, %r20;
	shr.s32 	%r22, %r21, %r5;
	max.s32 	%r23, %r22, 0;
	add.s64 	%rd13, %rd6, %rd11;
	st.global.u8 	[%rd13], %r23;
	ld.global.nc.u8 	%rs3, [%rd12+1];
	cvt.u32.u8 	%r24, %rs3;
	ld.global.nc.u8 	%rs4, [%rd5+1];
	cvt.u32.u8 	%r25, %rs4;
	sub.s32 	%r26, %r24, %r25;
	shr.s32 	%r27, %r26, %r5;
	max.s32 	%r28, %r27, 0;
	st.global.u8 	[%rd13+1], %r28;
	ld.global.nc.u8 	%rs5, [%rd12+2];
	cvt.u32.u8 	%r29, %rs5;
	ld.global.nc.u8 	%rs6, [%rd5+2];
	cvt.u32.u8 	%r30, %rs6;
	sub.s32 	%r31, %r29, %r30;
	shr.s32 	%r32, %r31, %r5;
	max.s32 	%r33, %r32, 0;
	st.global.u8 	[%rd13+2], %r33;
	ld.global.nc.u8 	%rs7, [%rd12+3];
	cvt.u32.u8 	%r34, %rs7;
	ld.global.nc.u8 	%rs8, [%rd5+3];
	cvt.u32.u8 	%r35, %rs8;
	sub.s32 	%r36, %r34, %r35;
	shr.s32 	%r37, %r36, %r5;
	max.s32 	%r38, %r37, 0;
	st.global.u8 	[%rd13+3], %r38;
$L__BB8_2:
	ret;

}
	// .globl	subC_8u_C1IRSfs_kernel
.visible .entry subC_8u_C1IRSfs_kernel(
	.param .u8 subC_8u_C1IRSfs_kernel_param_0,
	.param .u64 .ptr .align 1 subC_8u_C1IRSfs_kernel_param_1,
	.param .u32 subC_8u_C1IRSfs_kernel_param_2,
	.param .u32 subC_8u_C1IRSfs_kernel_param_3,
	.param .u32 subC_8u_C1IRSfs_kernel_param_4,
	.param .u32 subC_8u_C1IRSfs_kernel_param_5
)
{
	.reg .pred 	%p<4>;
	.reg .b16 	%rs<2>;
	.reg .b32 	%r<21>;
	.reg .b64 	%rd<7>;

	ld.param.u8 	%rs1, [subC_8u_C1IRSfs_kernel_param_0];
	ld.param.u64 	%rd1, [subC_8u_C1IRSfs_kernel_param_1];
	ld.param.u32 	%r3, [subC_8u_C1IRSfs_kernel_param_2];
	ld.param.u32 	%r5, [subC_8u_C1IRSfs_kernel_param_3];
	ld.param.u32 	%r6, [subC_8u_C1IRSfs_kernel_param_4];
	ld.param.u32 	%r4, [subC_8u_C1IRSfs_kernel_param_5];
	mov.u32 	%r8, %ctaid.x;
	mov.u32 	%r9, %ntid.x;
	mov.u32 	%r10, %tid.x;
	mad.lo.s32 	%r1, %r8, %r9, %r10;
	mov.u32 	%r11, %ctaid.y;
	mov.u32 	%r12, %ntid.y;
	mov.u32 	%r13, %tid.y;
	mad.lo.s32 	%r14, %r11, %r12, %r13;
	setp.ge.s32 	%p1, %r1, %r5;
	setp.ge.s32 	%p2, %r14, %r6;
	or.pred  	%p3, %p1, %p2;
	@%p3 bra 	$L__BB9_2;
	cvta.to.global.u64 	%rd2, %rd1;
	mul.lo.s32 	%r15, %r3, %r14;
	cvt.s64.s32 	%rd3, %r15;
	cvt.s64.s32 	%rd4, %r1;
	add.s64 	%rd5, %rd3, %rd4;
	add.s64 	%rd6, %rd2, %rd5;
	ld.global.u8 	%r16, [%rd6];
	cvt.u32.u16 	%r17, %rs1;
	sub.s32 	%r18, %r16, %r17;
	shr.s32 	%r19, %r18, %r4;
	max.s32 	%r20, %r19, 0;
	st.global.u8 	[%rd6], %r20;
$L__BB9_2:
	ret;

}


// ===== COMPILED SASS (sm_100) =====

	.target	sm_100

	.elftype	@"ET_EXEC"


//--------------------- .note.nv.tkinfo           --------------------------
	.section	.note.nv.tkinfo,"",@"SHT_NOTE"
	.sectionflags	@"SHF_NOTE_NV_TKINFO"
	.tkinfo
        /*0018*/ 	.word	0x00000002
        /*0030*/ 	.string	""
        /*0030*/ 	.string	"ptxas"
        /*0030*/ 	.string	"Cuda compilation tools, release 13.0, V13.0.88"
        /*0030*/ 	.string	"Build cuda_13.0.r13.0/compiler.36424714_0"
        /*0030*/ 	.string	"-arch sm_100 -m 64 "



//--------------------- .note.nv.cuinfo           --------------------------
	.section	.note.nv.cuinfo,"",@"SHT_NOTE"
	.sectionflags	@"SHF_NOTE_NV_CUINFO"
        /*0018*/ 	.short	0x0002
        /*001a*/ 	.short	0x0064
        /*001c*/ 	.short	0x0082
	.zero		2


//--------------------- .nv.info                  --------------------------
	.section	.nv.info,"",@"SHT_CUDA_INFO"
	.align	4


	//----- nvinfo : EIATTR_REGCOUNT
	.align		4
        /*0000*/ 	.byte	0x04, 0x2f
        /*0002*/ 	.short	(.L_1 - .L_0)
	.align		4
.L_0:
        /*0004*/ 	.word	index@(_Z21subC_8u_C1RSfs_kernelPKhihPhiiii)
        /*0008*/ 	.word	0x00000009


	//----- nvinfo : EIATTR_FRAME_SIZE
	.align		4
.L_1:
        /*000c*/ 	.byte	0x04, 0x11
        /*000e*/ 	.short	(.L_3 - .L_2)
	.align		4
.L_2:
        /*0010*/ 	.word	index@(_Z21subC_8u_C1RSfs_kernelPKhihPhiiii)
        /*0014*/ 	.word	0x00000000


	//----- nvinfo : EIATTR_REGCOUNT
	.align		4
.L_3:
        /*0018*/ 	.byte	0x04, 0x2f
        /*001a*/ 	.short	(.L_5 - .L_4)
	.align		4
.L_4:
        /*001c*/ 	.word	index@(_Z22subC_16u_C1RSfs_kernelPKtitPtiiii)
        /*0020*/ 	.word	0x0000000a


	//----- nvinfo : EIATTR_FRAME_SIZE
	.align		4
.L_5:
        /*0024*/ 	.byte	0x04, 0x11
        /*0026*/ 	.short	(.L_7 - .L_6)
	.align		4
.L_6:
        /*0028*/ 	.word	index@(_Z22subC_16u_C1RSfs_kernelPKtitPtiiii)
        /*002c*/ 	.word	0x00000000


	//----- nvinfo : EIATTR_REGCOUNT
	.align		4
.L_7:
        /*0030*/ 	.byte	0x04, 0x2f
        /*0032*/ 	.short	(.L_9 - .L_8)
	.align		4
.L_8:
        /*0034*/ 	.word	index@(_Z22subC_16s_C1RSfs_kernelPKsisPsiiii)
        /*0038*/ 	.word	0x00000008


	//----- nvinfo : EIATTR_FRAME_SIZE
	.align		4
.L_9:
        /*003c*/ 	.byte	0x04, 0x11
        /*003e*/ 	.short	(.L_11 - .L_10)
	.align		4
.L_10:
        /*0040*/ 	.word	index@(_Z22subC_16s_C1RSfs_kernelPKsisPsiiii)
        /*0044*/ 	.word	0x00000000


	//----- nvinfo : EIATTR_REGCOUNT
	.align		4
.L_11:
        /*0048*/ 	.byte	0x04, 0x2f
        /*004a*/ 	.short	(.L_13 - .L_12)
	.align		4
.L_12:
        /*004c*/ 	.word	index@(_Z19subC_32f_C1R_kernelPKfifPfiii)
        /*0050*/ 	.word	0x0000000a


	//----- nvinfo : EIATTR_FRAME_SIZE
	.align		4
.L_13:
        /*0054*/ 	.byte	0x04, 0x11
        /*0056*/ 	.short	(.L_15 - .L_14)
	.align		4
.L_14:
        /*0058*/ 	.word	index@(_Z19subC_32f_C1R_kernelPKfifPfiii)
        /*005c*/ 	.word	0x00000000


	//----- nvinfo : EIATTR_REGCOUNT
	.align		4
.L_15:
        /*0060*/ 	.byte	0x04, 0x2f
        /*0062*/ 	.short	(.L_17 - .L_16)
	.align		4
.L_16:
        /*0064*/ 	.word	index@(subC_32s_C1RSfs_kernel)
        /*0068*/ 	.word	0x0000000a


	//----- nvinfo : EIATTR_FRAME_SIZE
	.align		4
.L_17:
        /*006c*/ 	.byte	0x04, 0x11
        /*006e*/ 	.short	(.L_19 - .L_18)
	.align		4
.L_18:
        /*0070*/ 	.word	index@(subC_32s_C1RSfs_kernel)
        /*0074*/ 	.word	0x00000000


	//----- nvinfo : EIATTR_REGCOUNT
	.align		4
.L_19:
        /*0078*/ 	.byte	0x04, 0x2f
        /*007a*/ 	.short	(.L_21 - .L_20)
	.align		4
.L_20:
        /*007c*/ 	.word	index@(subC_8u_C3RSfs_kernel)
        /*0080*/ 	.word	0x00000012


	//----- nvinfo : EIATTR_FRAME_SIZE
	.align		4
.L_21:
        /*0084*/ 	.byte	0x04, 0x11
        /*0086*/ 	.short	(.L_23 - .L_22)
	.align		4
.L_22:
        /*0088*/ 	.word	index@(subC_8u_C3RSfs_kernel)
        /*008c*/ 	.word	0x00000000


	//----- nvinfo : EIATTR_REGCOUNT
	.align		4
.L_23:
        /*0090*/ 	.byte	0x04, 0x2f
        /*0092*/ 	.short	(.L_25 - .L_24)
	.align		4
.L_24:
        /*0094*/ 	.word	index@(subC_16u_C3RSfs_kernel)
        /*0098*/ 	.word	0x00000012


	//----- nvinfo : EIATTR_FRAME_SIZE
	.align		4
.L_25:
        /*009c*/ 	.byte	0x04, 0x11
        /*009e*/ 	.short	(.L_27 - .L_26)
	.align		4
.L_26:
        /*00a0*/ 	.word	index@(subC_16u_C3RSfs_kernel)
        /*00a4*/ 	.word	0x00000000


	//----- nvinfo : EIATTR_REGCOUNT
	.align		4
.L_27:
        /*00a8*/ 	.byte	0x04, 0x2f
        /*00aa*/ 	.short	(.L_29 - .L_28)
	.align		4
.L_28:
        /*00ac*/ 	.word	index@(subC_32f_C3R_kernel)
        /*00b0*/ 	.word	0x00000012


	//----- nvinfo : EIATTR_FRAME_SIZE
	.align		4
.L_29:
        /*00b4*/ 	.byte	0x04, 0x11
        /*00b6*/ 	.short	(.L_31 - .L_30)
	.align		4
.L_30:
        /*00b8*/ 	.word	index@(subC_32f_C3R_kernel)
        /*00bc*/ 	.word	0x00000000


	//----- nvinfo : EIATTR_REGCOUNT
	.align		4
.L_31:
        /*00c0*/ 	.byte	0x04, 0x2f
        /*00c2*/ 	.short	(.L_33 - .L_32)
	.align		4
.L_32:
        /*00c4*/ 	.word	index@(subC_8u_C4RSfs_kernel)
        /*00c8*/ 	.word	0x00000014


	//----- nvinfo : EIATTR_FRAME_SIZE
	.align		4
.L_33:
        /*00cc*/ 	.byte	0x04, 0x11
        /*00ce*/ 	.short	(.L_35 - .L_34)
	.align		4
.L_34:
        /*00d0*/ 	.word	index@(subC_8u_C4RSfs_kernel)
        /*00d4*/ 	.word	0x00000000


	//----- nvinfo : EIATTR_REGCOUNT
	.align		4
.L_35:
        /*00d8*/ 	.byte	0x04, 0x2f
        /*00da*/ 	.short	(.L_37 - .L_36)
	.align		4
.L_36:
        /*00dc*/ 	.word	index@(subC_8u_C1IRSfs_kernel)
        /*00e0*/ 	.word	0x00000008


	//----- nvinfo : EIATTR_FRAME_SIZE
	.align		4
.L_37:
        /*00e4*/ 	.byte	0x04, 0x11
        /*00e6*/ 	.short	(.L_39 - .L_38)
	.align		4
.L_38:
        /*00e8*/ 	.word	index@(subC_8u_C1IRSfs_kernel)
        /*00ec*/ 	.word	0x00000000


	//----- nvinfo : EIATTR_MIN_STACK_SIZE
	.align		4
.L_39:
        /*00f0*/ 	.byte	0x04, 0x12
        /*00f2*/ 	.short	(.L_41 - .L_40)
	.align		4
.L_40:
        /*00f4*/ 	.word	index@(subC_8u_C1IRSfs_kernel)
        /*00f8*/ 	.word	0x00000000


	//----- nvinfo : EIATTR_MIN_STACK_SIZE
	.align		4
.L_41:
        /*00fc*/ 	.byte	0x04, 0x12
        /*00fe*/ 	.short	(.L_43 - .L_42)
	.align		4
.L_42:
        /*0100*/ 	.word	index@(subC_8u_C4RSfs_kernel)
        /*0104*/ 	.word	0x00000000


	//----- nvinfo : EIATTR_MIN_STACK_SIZE
	.align		4
.L_43:
        /*0108*/ 	.byte	0x04, 0x12
        /*010a*/ 	.short	(.L_45 - .L_44)
	.align		4
.L_44:
        /*010c*/ 	.word	index@(subC_32f_C3R_kernel)
        /*0110*/ 	.word	0x00000000


	//----- nvinfo : EIATTR_MIN_STACK_SIZE
	.align		4
.L_45:
        /*0114*/ 	.byte	0x04, 0x12
        /*0116*/ 	.short	(.L_47 - .L_46)
	.align		4
.L_46:
        /*0118*/ 	.word	index@(subC_16u_C3RSfs_kernel)
        /*011c*/ 	.word	0x00000000


	//----- nvinfo : EIATTR_MIN_STACK_SIZE
	.align		4
.L_47:
        /*0120*/ 	.byte	0x04, 0x12
        /*0122*/ 	.short	(.L_49 - .L_48)
	.align		4
.L_48:
        /*0124*/ 	.word	index@(subC_8u_C3RSfs_kernel)
        /*0128*/ 	.word	0x00000000


	//----- nvinfo : EIATTR_MIN_STACK_SIZE
	.align		4
.L_49:
        /*012c*/ 	.byte	0x04, 0x12
        /*012e*/ 	.short	(.L_51 - .L_50)
	.align		4
.L_50:
        /*0130*/ 	.word	index@(subC_32s_C1RSfs_kernel)
        /*0134*/ 	.word	0x00000000


	//----- nvinfo : EIATTR_MIN_STACK_SIZE
	.align		4
.L_51:
        /*0138*/ 	.byte	0x04, 0x12
        /*013a*/ 	.short	(.L_53 - .L_52)
	.align		4
.L_52:
        /*013c*/ 	.word	index@(_Z19subC_32f_C1R_kernelPKfifPfiii)
        /*0140*/ 	.word	0x00000000


	//----- nvinfo : EIATTR_MIN_STACK_SIZE
	.align		4
.L_53:
        /*0144*/ 	.byte	0x04, 0x12
        /*0146*/ 	.short	(.L_55 - .L_54)
	.align		4
.L_54:
        /*0148*/ 	.word	index@(_Z22subC_16s_C1RSfs_kernelPKsisPsiiii)
        /*014c*/ 	.word	0x00000000


	//----- nvinfo : EIATTR_MIN_STACK_SIZE
	.align		4
.L_55:
        /*0150*/ 	.byte	0x04, 0x12
        /*0152*/ 	.short	(.L_57 - .L_56)
	.align		4
.L_56:
        /*0154*/ 	.word	index@(_Z22subC_16u_C1RSfs_kernelPKtitPtiiii)
        /*0158*/ 	.word	0x00000000


	//----- nvinfo : EIATTR_MIN_STACK_SIZE
	.align		4
.L_57:
        /*015c*/ 	.byte	0x04, 0x12
        /*015e*/ 	.short	(.L_59 - .L_58)
	.align		4
.L_58:
        /*0160*/ 	.word	index@(_Z21subC_8u_C1RSfs_kernelPKhihPhiiii)
        /*0164*/ 	.word	0x00000000
.L_59:


//--------------------- .nv.compat                --------------------------
	.section	.nv.compat,"",@"SHT_CUDA_COMPAT_INFO"
	.align	4
        /*0000*/ 	.byte	0x02, 0x09, 0x00, 0x00, 0x02, 0x02, 0x01, 0x00, 0x02, 0x05, 0x05, 0x00, 0x03, 0x07, 0x01, 0x01
        /*0010*/ 	.byte	0x02, 0x03, 0x00, 0x00, 0x02, 0x06, 0x01, 0x00, 0x04, 0x0b, 0x08, 0x00, 0x09, 0x00, 0x00, 0x00
        /*0020*/ 	.byte	0x00, 0x00, 0x00, 0x00


//--------------------- .nv.info.subC_8u_C1IRSfs_kernel --------------------------
	.section	.nv.info.subC_8u_C1IRSfs_kernel,"",@"SHT_CUDA_INFO"
	.sectionflags	@""
	.align	4


	//----- nvinfo : EIATTR_CUDA_API_VERSION
	.align		4
        /*0000*/ 	.byte	0x04, 0x37
        /*0002*/ 	.short	(.L_61 - .L_60)
.L_60:
        /*0004*/ 	.word	0x00000082


	//----- nvinfo : EIATTR_KPARAM_INFO
	.align		4
.L_61:
        /*0008*/ 	.byte	0x04, 0x17
        /*000a*/ 	.short	(.L_63 - .L_62)
.L_62:
        /*000c*/ 	.word	0x00000000
        /*0010*/ 	.short	0x0005
        /*0012*/ 	.short	0x001c
        /*0014*/ 	.byte	0x00, 0xf0, 0x11, 0x00


	//----- nvinfo : EIATTR_KPARAM_INFO
	.align		4
.L_63:
        /*0018*/ 	.byte	0x04, 0x17
        /*001a*/ 	.short	(.L_65 - .L_64)
.L_64:
        /*001c*/ 	.word	0x00000000
        /*0020*/ 	.short	0x0004
        /*0022*/ 	.short	0x0018
        /*0024*/ 	.byte	0x00, 0xf0, 0x11, 0x00


	//----- nvinfo : EIATTR_KPARAM_INFO
	.align		4
.L_65:
        /*0028*/ 	.byte	0x04, 0x17
        /*002a*/ 	.short	(.L_67 - .L_66)
.L_66:
        /*002c*/ 	.word	0x00000000
        /*0030*/ 	.short	0x0003
        /*0032*/ 	.short	0x0014
        /*0034*/ 	.byte	0x00, 0xf0, 0x11, 0x00


	//----- nvinfo : EIATTR_KPARAM_INFO
	.align		4
.L_67:
        /*0038*/ 	.byte	0x04, 0x17
        /*003a*/ 	.short	(.L_69 - .L_68)
.L_68:
        /*003c*/ 	.word	0x00000000
        /*0040*/ 	.short	0x0002
        /*0042*/ 	.short	0x0010
        /*0044*/ 	.byte	0x00, 0xf0, 0x11, 0x00


	//----- nvinfo : EIATTR_KPARAM_INFO
	.align		4
.L_69:
        /*0048*/ 	.byte	0x04, 0x17
        /*004a*/ 	.short	(.L_71 - .L_70)
.L_70:
        /*004c*/ 	.word	0x00000000
        /*0050*/ 	.short	0x0001
        /*0052*/ 	.short	0x0008
        /*0054*/ 	.byte	0x00, 0xf5, 0x21, 0x00


	//----- nvinfo : EIATTR_KPARAM_INFO
	.align		4
.L_71:
        /*0058*/ 	.byte	0x04, 0x17
        /*005a*/ 	.short	(.L_73 - .L_72)
.L_72:
        /*005c*/ 	.word	0x00000000
        /*0060*/ 	.short	0x0000
        /*0062*/ 	.short	0x0000
        /*0064*/ 	.byte	0x00, 0xf0, 0x05, 0x00


	//----- nvinfo : EIATTR_SPARSE_MMA_MASK
	.align		4
.L_73:
        /*0068*/ 	.byte	0x03, 0x50
        /*006a*/ 	.short	0x0000


	//----- nvinfo : EIATTR_MAXREG_COUNT
	.align		4
        /*006c*/ 	.byte	0x03, 0x1b
        /*006e*/ 	.short	0x00ff


	//----- nvinfo : EIATTR_MERCURY_ISA_VERSION
	.align		4
        /*0070*/ 	.byte	0x03, 0x5f
        /*0072*/ 	.short	0x0101


	//----- nvinfo : EIATTR_VRC_CTA_INIT_COUNT
	.align		4
        /*0074*/ 	.byte	0x02, 0x4a
	.zero		1
	.zero		1


	//----- nvinfo : EIATTR_EXIT_INSTR_OFFSETS
	.align		4
        /*0078*/ 	.byte	0x04, 0x1c
        /*007a*/ 	.short	(.L_75 - .L_74)


	//   ....[0]....
.L_74:
        /*007c*/ 	.word	0x000000d0


	//   ....[1]....
        /*0080*/ 	.word	0x000001d0


	//----- nvinfo : EIATTR_CBANK_PARAM_SIZE
	.align		4
.L_75:
        /*0084*/ 	.byte	0x03, 0x19
        /*0086*/ 	.short	0x0020


	//----- nvinfo : EIATTR_PARAM_CBANK
	.align		4
        /*0088*/ 	.byte	0x04, 0x0a
        /*008a*/ 	.short	(.L_77 - .L_76)
	.align		4
.L_76:
        /*008c*/ 	.word	index@(.nv.constant0.subC_8u_C1IRSfs_kernel)
        /*0090*/ 	.short	0x0380
        /*0092*/ 	.short	0x0020


	//----- nvinfo : EIATTR_SW_WAR
	.align		4
.L_77:
        /*0094*/ 	.byte	0x04, 0x36
        /*0096*/ 	.short	(.L_79 - .L_78)
.L_78:
        /*0098*/ 	.word	0x00000008
.L_79:


//--------------------- .nv.info.subC_8u_C4RSfs_kernel --------------------------
	.section	.nv.info.subC_8u_C4RSfs_kernel,"",@"SHT_CUDA_INFO"
	.sectionflags	@""
	.align	4


	//----- nvinfo : EIATTR_CUDA_API_VERSION
	.align		4
        /*0000*/ 	.byte	0x04, 0x37
        /*0002*/ 	.short	(.L_81 - .L_80)
.L_80:
        /*0004*/ 	.word	0x00000082


	//----- nvinfo : EIATTR_KPARAM_INFO
	.align		4
.L_81:
        /*0008*/ 	.byte	0x04, 0x17
        /*000a*/ 	.short	(.L_83 - .L_82)
.L_82:
        /*000c*/ 	.word	0x00000000
        /*0010*/ 	.short	0x0007
        /*0012*/ 	.short	0x002c
        /*0014*/ 	.byte	0x00, 0xf0, 0x11, 0x00


	//----- nvinfo : EIATTR_KPARAM_INFO
	.align		4
.L_83:
        /*0018*/ 	.byte	0x04, 0x17
        /*001a*/ 	.short	(.L_85 - .L_84)
.L_84:
        /*001c*/ 	.word	0x00000000
        /*0020*/ 	.short	0x0006
        /*0022*/ 	.short	0x0028
        /*0024*/ 	.byte	0x00, 0xf0, 0x11, 0x00


	//----- nvinfo : EIATTR_KPARAM_INFO
	.align		4
.L_85:
        /*0028*/ 	.byte	0x04, 0x17
        /*002a*/ 	.short	(.L_87 - .L_86)
.L_86:
        /*002c*/ 	.word	0x00000000
        /*0030*/ 	.short	0x0005
        /*0032*/ 	.short	0x0024
        /*0034*/ 	.byte	0x00, 0xf0, 0x11, 0x00


	//----- nvinfo : EIATTR_KPARAM_INFO
	.align		4
.L_87:
        /*0038*/ 	.byte	0x04, 0x17
        /*003a*/ 	.short	(.L_89 - .L_88)
.L_88:
        /*003c*/ 	.word	0x00000000
        /*0040*/ 	.short	0x0004
        /*0042*/ 	.short	0x0020
        /*0044*/ 	.byte	0x00, 0xf0, 0x11, 0x00


	//----- nvinfo : EIATTR_KPARAM_INFO
	.align		4
.L_89:
        /*0048*/ 	.byte	0x04, 0x17
        /*004a*/ 	.short	(.L_91 - .L_90)
.L_90:
        /*004c*/ 	.word	0x00000000
        /*0050*/ 	.short	0x0003
        /*0052*/ 	.short	0x0018
        /*0054*/ 	.byte	0x00, 0xf5, 0x21, 0x00


	//----- nvinfo : EIATTR_KPARAM_INFO
	.align		4
.L_91:
        /*0058*/ 	.byte	0x04, 0x17
        /*005a*/ 	.short	(.L_93 - .L_92)
.L_92:
        /*005c*/ 	.word	0x00000000
        /*0060*/ 	.short	0x0002
        /*0062*/ 	.short	0x0010
        /*0064*/ 	.byte	0x00, 0xf5, 0x21, 0x00


	//----- nvinfo : EIATTR_KPARAM_INFO
	.align		4
.L_93:
        /*0068*/ 	.byte	0x04, 0x17
        /*006a*/ 	.short	(.L_95 - .L_94)
.L_94:
        /*006c*/ 	.word	0x00000000
        /*0070*/ 	.short	0x0001
        /*0072*/ 	.short	0x0008
        /*0074*/ 	.byte	0x00, 0xf0, 0x11, 0x00


	//----- nvinfo : EIATTR_KPARAM_INFO
	.align		4
.L_95:
        /*0078*/ 	.byte	0x04, 0x17
        /*007a*/ 	.short	(.L_97 - .L_96)
.L_96:
        /*007c*/ 	.word	0x00000000
        /*0080*/ 	.short	0x0000
        /*0082*/ 	.short	0x0000
        /*0084*/ 	.byte	0x00, 0xf5, 0x21, 0x00


	//----- nvinfo : EIATTR_SPARSE_MMA_MASK
	.align		4
.L_97:
        /*0088*/ 	.byte	0x03, 0x50
        /*008a*/ 	.short	0x0000


	//----- nvinfo : EIATTR_MAXREG_COUNT
	.align		4
        /*008c*/ 	.byte	0x03, 0x1b
        /*008e*/ 	.short	0x00ff


	//----- nvinfo : EIATTR_MERCURY_ISA_VERSION
	.align		4
        /*0090*/ 	.byte	0x03, 0x5f
        /*0092*/ 	.short	0x0101


	//----- nvinfo : EIATTR_VRC_CTA_INIT_COUNT
	.align		4
        /*0094*/ 	.byte	0x02, 0x4a
	.zero		1
	.zero		1


	//----- nvinfo : EIATTR_EXIT_INSTR_OFFSETS
	.align		4
        /*0098*/ 	.byte	0x04, 0x1c
        /*009a*/ 	.short	(.L_99 - .L_98)


	//   ....[0]....
.L_98:
        /*009c*/ 	.word	0x000000d0


	//   ....[1]....
        /*00a0*/ 	.word	0x00000370


	//----- nvinfo : EIATTR_CBANK_PARAM_SIZE
	.align		4
.L_99:
        /*00a4*/ 	.byte	0x03, 0x19
        /*00a6*/ 	.short	0x0030


	//----- nvinfo : EIATTR_PARAM_CBANK
	.align		4
        /*00a8*/ 	.byte	0x04, 0x0a
        /*00aa*/ 	.short	(.L_101 - .L_100)
	.align		4
.L_100:
        /*00ac*/ 	.word	index@(.nv.constant0.subC_8u_C4RSfs_kernel)
        /*00b0*/ 	.short	0x0380
        /*00b2*/ 	.short	0x0030


	//----- nvinfo : EIATTR_SW_WAR
	.align		4
.L_101:
        /*00b4*/ 	.byte	0x04, 0x36
        /*00b6*/ 	.short	(.L_103 - .L_102)
.L_102:
        /*00b8*/ 	.word	0x00000008
.L_103:


//--------------------- .nv.info.subC_32f_C3R_kernel --------------------------
	.section	.nv.info.subC_32f_C3R_kernel,"",@"SHT_CUDA_INFO"
	.sectionflags	@""
	.align	4


	//----- nvinfo : EIATTR_CUDA_API_VERSION
	.align		4
        /*0000*/ 	.byte	0x04, 0x37
        /*0002*/ 	.short	(.L_105 - .L_104)
.L_104:
        /*0004*/ 	.word	0x00000082


	//----- nvinfo : EIATTR_KPARAM_INFO
	.align		4
.L_105:
        /*0008*/ 	.byte	0x04, 0x17
        /*000a*/ 	.short	(.L_107 - .L_106)
.L_106:
        /*000c*/ 	.word	0x00000000
        /*0010*/ 	.short	0x0006
        /*0012*/ 	.short	0x0028
        /*0014*/ 	.byte	0x00, 0xf0, 0x11, 0x00


	//----- nvinfo : EIATTR_KPARAM_INFO
	.align		4
.L_107:
        /*0018*/ 	.byte	0x04, 0x17
        /*001a*/ 	.short	(.L_109 - .L_108)
.L_108:
        /*001c*/ 	.word	0x00000000
        /*0020*/ 	.short	0x0005
        /*0022*/ 	.short	0x0024
        /*0024*/ 	.byte	0x00, 0xf0, 0x11, 0x00


	//----- nvinfo : EIATTR_KPARAM_INFO
	.align		4
.L_109:
        /*0028*/ 	.byte	0x04, 0x17
        /*002a*/ 	.short	(.L_111 - .L_110)
.L_110:
        /*002c*/ 	.word	0x00000000
        /*0030*/ 	.short	0x0004
        /*0032*/ 	.short	0x0020
        /*0034*/ 	.byte	0x00, 0xf0, 0x11, 0x00


	//----- nvinfo : EIATTR_KPARAM_INFO
	.align		4
.L_111:
        /*0038*/ 	.byte	0x04, 0x17
        /*003a*/ 	.short	(.L_113 - .L_112)
.L_112:
        /*003c*/ 	.word	0x00000000
        /*0040*/ 	.short	0x0003
        /*0042*/ 	.short	0x0018
        /*0044*/ 	.byte	0x00, 0xf5, 0x21, 0x00


	//----- nvinfo : EIATTR_KPARAM_INFO
	.align		4
.L_113:
        /*0048*/ 	.byte	0x04, 0x17
        /*004a*/ 	.short	(.L_115 - .L_114)
.L_114:
        /*004c*/ 	.word	0x00000000
        /*0050*/ 	.short	0x0002
        /*0052*/ 	.short	0x0010
        /*0054*/ 	.byte	0x00, 0xf5, 0x21, 0x00


	//----- nvinfo : EIATTR_KPARAM_INFO
	.align		4
.L_115:
        /*0058*/ 	.byte	0x04, 0x17
        /*005a*/ 	.short	(.L_117 - .L_116)
.L_116:
        /*005c*/ 	.word	0x00000000
        /*0060*/ 	.short	0x0001
        /*0062*/ 	.short	0x0008
        /*0064*/ 	.byte	0x00, 0xf0, 0x11, 0x00


	//----- nvinfo : EIATTR_KPARAM_INFO
	.align		4
.L_117:
        /*0068*/ 	.byte	0x04, 0x17
        /*006a*/ 	.short	(.L_119 - .L_118)
.L_118:
        /*006c*/ 	.word	0x00000000
        /*0070*/ 	.short	0x0000
        /*0072*/ 	.short	0x0000
        /*0074*/ 	.byte	0x00, 0xf5, 0x21, 0x00


	//----- nvinfo : EIATTR_SPARSE_MMA_MASK
	.align		4
.L_119:
        /*0078*/ 	.byte	0x03, 0x50
        /*007a*/ 	.short	0x0000


	//----- nvinfo : EIATTR_MAXREG_COUNT
	.align		4
        /*007c*/ 	.byte	0x03, 0x1b
        /*007e*/ 	.short	0x00ff


	//----- nvinfo : EIATTR_MERCURY_ISA_VERSION
	.align		4
        /*0080*/ 	.byte	0x03, 0x5f
        /*0082*/ 	.short	0x0101


	//----- nvinfo : EIATTR_VRC_CTA_INIT_COUNT
	.align		4
        /*0084*/ 	.byte	0x02, 0x4a
	.zero		1
	.zero		1


	//----- nvinfo : EIATTR_EXIT_INSTR_OFFSETS
	.align		4
        /*0088*/ 	.byte	0x04, 0x1c
        /*008a*/ 	.short	(.L_121 - .L_120)


	//   ....[0]....
.L_120:
        /*008c*/ 	.word	0x000000d0


	//   ....[1]....
        /*0090*/ 	.word	0x00000290


	//----- nvinfo : EIATTR_CBANK_PARAM_SIZE
	.align		4
.L_121:
        /*0094*/ 	.byte	0x03, 0x19
        /*0096*/ 	.short	0x002c


	//----- nvinfo : EIATTR_PARAM_CBANK
	.align		4
        /*0098*/ 	.byte	0x04, 0x0a
        /*009a*/ 	.short	(.L_123 - .L_122)
	.align		4
.L_122:
        /*009c*/ 	.word	index@(.nv.constant0.subC_32f_C3R_kernel)
        /*00a0*/ 	.short	0x0380
        /*00a2*/ 	.short	0x002c


	//----- nvinfo : EIATTR_SW_WAR
	.align		4
.L_123:
        /*00a4*/ 	.byte	0x04, 0x36
        /*00a6*/ 	.short	(.L_125 - .L_124)
.L_124:
        /*00a8*/ 	.word	0x00000008
.L_125:


//--------------------- .nv.info.subC_16u_C3RSfs_kernel --------------------------
	.section	.nv.info.subC_16u_C3RSfs_kernel,"",@"SHT_CUDA_INFO"
	.sectionflags	@""
	.align	4


	//----- nvinfo : EIATTR_CUDA_API_VERSION
	.align		4
        /*0000*/ 	.byte	0x04, 0x37
        /*0002*/ 	.short	(.L_127 - .L_126)
.L_126:
        /*0004*/ 	.word	0x00000082


	//----- nvinfo : EIATTR_KPARAM_INFO
	.align		4
.L_127:
        /*0008*/ 	.byte	0x04, 0x17
        /*000a*/ 	.short	(.L_129 - .L_128)
.L_128:
        /*000c*/ 	.word	0x00000000
        /*0010*/ 	.short	0x0007
        /*0012*/ 	.short	0x002c
        /*0014*/ 	.byte	0x00, 0xf0, 0x11, 0x00


	//----- nvinfo : EIATTR_KPARAM_INFO
	.align		4
.L_129:
        /*0018*/ 	.byte	0x04, 0x17
        /*001a*/ 	.short	(.L_131 - .L_130)
.L_130:
        /*001c*/ 	.word	0x00000000
        /*0020*/ 	.short	0x0006
        /*0022*/ 	.short	0x0028
        /*0024*/ 	.byte	0x00, 0xf0, 0x11, 0x00


	//----- nvinfo : EIATTR_KPARAM_INFO
	.align		4
.L_131:
        /*0028*/ 	.byte	0x04, 0x17
        /*002a*/ 	.short	(.L_133 - .L_132)
.L_132:
        /*002c*/ 	.word	0x00000000
        /*0030*/ 	.short	0x0005
        /*0032*/ 	.short	0x0024
        /*0034*/ 	.byte	0x00, 0xf0, 0x11, 0x00


	//----- nvinfo : EIATTR_KPARAM_INFO
	.align		4
.L_133:
        /*0038*/ 	.byte	0x04, 0x17
        /*003a*/ 	.short	(.L_135 - .L_134)
.L_134:
        /*003c*/ 	.word	0x00000000
        /*0040*/ 	.short	0x0004
        /*0042*/ 	.short	0x0020
        /*0044*/ 	.byte	0x00, 0xf0, 0x11, 0x00


	//----- nvinfo : EIATTR_KPARAM_INFO
	.align		4
.L_135:
        /*0048*/ 	.byte	0x04, 0x17
        /*004a*/ 	.short	(.L_137 - .L_136)
.L_136:
        /*004c*/ 	.word	0x00000000
        /*0050*/ 	.short	0x0003
        /*0052*/ 	.short	0x0018
        /*0054*/ 	.byte	0x00, 0xf5, 0x21, 0x00


	//----- nvinfo : EIATTR_KPARAM_INFO
	.align		4
.L_137:
        /*0058*/ 	.byte	0x04, 0x17
        /*005a*/ 	.short	(.L_139 - .L_138)
.L_138:
        /*005c*/ 	.word	0x00000000
        /*0060*/ 	.short	0x0002
        /*0062*/ 	.short	0x0010
        /*0064*/ 	.byte	0x00, 0xf5, 0x21, 0x00


	//----- nvinfo : EIATTR_KPARAM_INFO
	.align		4
.L_139:
        /*0068*/ 	.byte	0x04, 0x17
        /*006a*/ 	.short	(.L_141 - .L_140)
.L_140:
        /*006c*/ 	.word	0x00000000
        /*0070*/ 	.short	0x0001
        /*0072*/ 	.short	0x0008
        /*0074*/ 	.byte	0x00, 0xf0, 0x11, 0x00


	//----- nvinfo : EIATTR_KPARAM_INFO
	.align		4
.L_141:
        /*0078*/ 	.byte	0x04, 0x17
        /*007a*/ 	.short	(.L_143 - .L_142)
.L_142:
        /*007c*/ 	.word	0x00000000
        /*0080*/ 	.short	0x0000
        /*0082*/ 	.short	0x0000
        /*0084*/ 	.byte	0x00, 0xf5, 0x21, 0x00


	//----- nvinfo : EIATTR_SPARSE_MMA_MASK
	.align		4
.L_143:
        /*0088*/ 	.byte	0x03, 0x50
        /*008a*/ 	.short	0x0000


	//----- nvinfo : EIATTR_MAXREG_COUNT
	.align		4
        /*008c*/ 	.byte	0x03, 0x1b
        /*008e*/ 	.short	0x00ff


	//----- nvinfo : EIATTR_MERCURY_ISA_VERSION
	.align		4
        /*0090*/ 	.byte	0x03, 0x5f
        /*0092*/ 	.short	0x0101


	//----- nvinfo : EIATTR_VRC_CTA_INIT_COUNT
	.align		4
        /*0094*/ 	.byte	0x02, 0x4a
	.zero		1
	.zero		1


	//----- nvinfo : EIATTR_EXIT_INSTR_OFFSETS
	.align		4
        /*0098*/ 	.byte	0x04, 0x1c
        /*009a*/ 	.short	(.L_145 - .L_144)


	//   ....[0]....
.L_144:
        /*009c*/ 	.word	0x000000d0


	//   ....[1]....
        /*00a0*/ 	.word	0x00000300


	//----- nvinfo : EIATTR_CBANK_PARAM_SIZE
	.align		4
.L_145:
        /*00a4*/ 	.byte	0x03, 0x19
        /*00a6*/ 	.short	0x0030


	//----- nvinfo : EIATTR_PARAM_CBANK
	.align		4
        /*00a8*/ 	.byte	0x04, 0x0a
        /*00aa*/ 	.short	(.L_147 - .L_146)
	.align		4
.L_146:
        /*00ac*/ 	.word	index@(.nv.constant0.subC_16u_C3RSfs_kernel)
        /*00b0*/ 	.short	0x0380
        /*00b2*/ 	.short	0x0030


	//----- nvinfo : EIATTR_SW_WAR
	.align		4
.L_147:
        /*00b4*/ 	.byte	0x04, 0x36
        /*00b6*/ 	.short	(.L_149 - .L_148)
.L_148:
        /*00b8*/ 	.word	0x00000008
.L_149:


//--------------------- .nv.info.subC_8u_C3RSfs_kernel --------------------------
	.section	.nv.info.subC_8u_C3RSfs_kernel,"",@"SHT_CUDA_INFO"
	.sectionflags	@""
	.align	4


	//----- nvinfo : EIATTR_CUDA_API_VERSION
	.align		4
        /*0000*/ 	.byte	0x04, 0x37
        /*0002*/ 	.short	(.L_151 - .L_150)
.L_150:
        /*0004*/ 	.word	0x00000082


	//----- nvinfo : EIATTR_KPARAM_INFO
	.align		4
.L_151:
        /*0008*/ 	.byte	0x04, 0x17
        /*000a*/ 	.short	(.L_153 - .L_152)
.L_152:
        /*000c*/ 	.word	0x00000000
        /*0010*/ 	.short	0x0007
        /*0012*/ 	.short	0x002c
        /*0014*/ 	.byte	0x00, 0xf0, 0x11, 0x00


	//----- nvinfo : EIATTR_KPARAM_INFO
	.align		4
.L_153:
        /*0018*/ 	.byte	0x04, 0x17
        /*001a*/ 	.short	(.L_155 - .L_154)
.L_154:
        /*001c*/ 	.word	0x00000000
        /*0020*/ 	.short	0x0006
        /*0022*/ 	.short	0x0028
        /*0024*/ 	.byte	0x00, 0xf0, 0x11, 0x00


	//----- nvinfo : EIATTR_KPARAM_INFO
	.align		4
.L_155:
        /*0028*/ 	.byte	0x04, 0x17
        /*002a*/ 	.short	(.L_157 - .L_156)
.L_156:
        /*002c*/ 	.word	0x00000000
        /*0030*/ 	.short	0x0005
        /*0032*/ 	.short	0x0024
        /*0034*/ 	.byte	0x00, 0xf0, 0x11, 0x00


	//----- nvinfo : EIATTR_KPARAM_INFO
	.align		4
.L_157:
        /*0038*/ 	.byte	0x04, 0x17
        /*003a*/ 	.short	(.L_159 - .L_158)
.L_158:
        /*003c*/ 	.word	0x00000000
        /*0040*/ 	.short	0x0004
        /*0042*/ 	.short	0x0020
        /*0044*/ 	.byte	0x00, 0xf0, 0x11, 0x00


	//----- nvinfo : EIATTR_KPARAM_INFO
	.align		4
.L_159:
        /*0048*/ 	.byte	0x04, 0x17
        /*004a*/ 	.short	(.L_161 - .L_160)
.L_160:
        /*004c*/ 	.word	0x00000000
        /*0050*/ 	.short	0x0003
        /*0052*/ 	.short	0x0018
        /*0054*/ 	.byte	0x00, 0xf5, 0x21, 0x00


	//----- nvinfo : EIATTR_KPARAM_INFO
	.align		4
.L_161:
        /*0058*/ 	.byte	0x04, 0x17
        /*005a*/ 	.short	(.L_163 - .L_162)
.L_162:
        /*005c*/ 	.word	0x00000000
        /*0060*/ 	.short	0x0002
        /*0062*/ 	.short	0x0010
        /*0064*/ 	.byte	0x00, 0xf5, 0x21, 0x00


	//----- nvinfo : EIATTR_KPARAM_INFO
	.align		4
.L_163:
        /*0068*/ 	.byte	0x04, 0x17
        /*006a*/ 	.short	(.L_165 - .L_164)
.L_164:
        /*006c*/ 	.word	0x00000000
        /*0070*/ 	.short	0x0001
        /*0072*/ 	.short	0x0008
        /*0074*/ 	.byte	0x00, 0xf0, 0x11, 0x00


	//----- nvinfo : EIATTR_KPARAM_INFO
	.align		4
.L_165:
        /*0078*/ 	.byte	0x04, 0x17
        /*007a*/ 	.short	(.L_167 - .L_166)
.L_166:
        /*007c*/ 	.word	0x00000000
        /*0080*/ 	.short	0x0000
        /*0082*/ 	.short	0x0000
        /*0084*/ 	.byte	0x00, 0xf5, 0x21, 0x00


	//----- nvinfo : EIATTR_SPARSE_MMA_MASK
	.align		4
.L_167:
        /*0088*/ 	.byte	0x03, 0x50
        /*008a*/ 	.short	0x0000


	//----- nvinfo : EIATTR_MAXREG_COUNT
	.align		4
        /*008c*/ 	.byte	0x03, 0x1b
        /*008e*/ 	.short	0x00ff


	//----- nvinfo : EIATTR_MERCURY_ISA_VERSION
	.align		4
        /*0090*/ 	.byte	0x03, 0x5f
        /*0092*/ 	.short	0x0101


	//----- nvinfo : EIATTR_VRC_CTA_INIT_COUNT
	.align		4
        /*0094*/ 	.byte	0x02, 0x4a
	.zero		1
	.zero		1


	//----- nvinfo : EIATTR_EXIT_INSTR_OFFSETS
	.align		4
        /*0098*/ 	.byte	0x04, 0x1c
        /*009a*/ 	.short	(.L_169 - .L_168)


	//   ....[0]....
.L_168:
        /*009c*/ 	.word	0x000000d0


	//   ....[1]....
        /*00a0*/ 	.word	0x00000310


	//----- nvinfo : EIATTR_CBANK_PARAM_SIZE
	.align		4
.L_169:
        /*00a4*/ 	.byte	0x03, 0x19
        /*00a6*/ 	.short	0x0030


	//----- nvinfo : EIATTR_PARAM_CBANK
	.align		4
        /*00a8*/ 	.byte	0x04, 0x0a
        /*00aa*/ 	.short	(.L_171 - .L_170)
	.align		4
.L_170:
        /*00ac*/ 	.word	index@(.nv.constant0.subC_8u_C3RSfs_kernel)
        /*00b0*/ 	.short	0x0380
        /*00b2*/ 	.short	0x0030


	//----- nvinfo : EIATTR_SW_WAR
	.align		4
.L_171:
        /*00b4*/ 	.byte	0x04, 0x36
        /*00b6*/ 	.short	(.L_173 - .L_172)
.L_172:
        /*00b8*/ 	.word	0x00000008
.L_173:


//--------------------- .nv.info.subC_32s_C1RSfs_kernel --------------------------
	.section	.nv.info.subC_32s_C1RSfs_kernel,"",@"SHT_CUDA_INFO"
	.sectionflags	@""
	.align	4


	//----- nvinfo : EIATTR_CUDA_API_VERSION
	.align		4
        /*0000*/ 	.byte	0x04, 0x37
        /*0002*/ 	.short	(.L_175 - .L_174)
.L_174:
        /*0004*/ 	.word	0x00000082


	//----- nvinfo : EIATTR_KPARAM_INFO
	.align		4
.L_175:
        /*0008*/ 	.byte	0x04, 0x17
        /*000a*/ 	.short	(.L_177 - .L_176)
.L_176:
        /*000c*/ 	.word	0x00000000
        /*0010*/ 	.short	0x0007
        /*0012*/ 	.short	0x0024
        /*0014*/ 	.byte	0x00, 0xf0, 0x11, 0x00


	//----- nvinfo : EIATTR_KPARAM_INFO
	.align		4
.L_177:
        /*0018*/ 	.byte	0x04, 0x17
        /*001a*/ 	.short	(.L_179 - .L_178)
.L_178:
        /*001c*/ 	.word	0x00000000
        /*0020*/ 	.short	0x0006
        /*0022*/ 	.short	0x0020
        /*0024*/ 	.byte	0x00, 0xf0, 0x11, 0x00


	//----- nvinfo : EIATTR_KPARAM_INFO
	.align		4
.L_179:
        /*0028*/ 	.byte	0x04, 0x17
        /*002a*/ 	.short	(.L_181 - .L_180)
.L_180:
        /*002c*/ 	.word	0x00000000
        /*0030*/ 	.short	0x0005
        /*0032*/ 	.short	0x001c
        /*0034*/ 	.byte	0x00, 0xf0, 0x11, 0x00


	//----- nvinfo : EIATTR_KPARAM_INFO
	.align		4
.L_181:
        /*0038*/ 	.byte	0x04, 0x17
        /*003a*/ 	.short	(.L_183 - .L_182)
.L_182:
        /*003c*/ 	.word	0x00000000
        /*0040*/ 	.short	0x0004
        /*0042*/ 	.short	0x0018
        /*0044*/ 	.byte	0x00, 0xf0, 0x11, 0x00


	//----- nvinfo : EIATTR_KPARAM_INFO
	.align		4
.L_183:
        /*0048*/ 	.byte	0x04, 0x17
        /*004a*/ 	.short	(.L_185 - .L_184)
.L_184:
        /*004c*/ 	.word	0x00000000
        /*0050*/ 	.short	0x0003
        /*0052*/ 	.short	0x0010
        /*0054*/ 	.byte	0x00, 0xf5, 0x21, 0x00


	//----- nvinfo : EIATTR_KPARAM_INFO
	.align		4
.L_185:
        /*0058*/ 	.byte	0x04, 0x17
        /*005a*/ 	.short	(.L_187 - .L_186)
.L_186:
        /*005c*/ 	.word	0x00000000
        /*0060*/ 	.short	0x0002
        /*0062*/ 	.short	0x000c
        /*0064*/ 	.byte	0x00, 0xf0, 0x11, 0x00


	//----- nvinfo : EIATTR_KPARAM_INFO
	.align		4
.L_187:
        /*0068*/ 	.byte	0x04, 0x17
        /*006a*/ 	.short	(.L_189 - .L_188)
.L_188:
        /*006c*/ 	.word	0x00000000
        /*0070*/ 	.short	0x0001
        /*0072*/ 	.short	0x0008
        /*0074*/ 	.byte	0x00, 0xf0, 0x11, 0x00


	//----- nvinfo : EIATTR_KPARAM_INFO
	.align		4
.L_189:
        /*0078*/ 	.byte	0x04, 0x17
        /*007a*/ 	.short	(.L_191 - .L_190)
.L_190:
        /*007c*/ 	.word	0x00000000
        /*0080*/ 	.short	0x0000
        /*0082*/ 	.short	0x0000
        /*0084*/ 	.byte	0x00, 0xf5, 0x21, 0x00


	//----- nvinfo : EIATTR_SPARSE_MMA_MASK
	.align		4
.L_191:
        /*0088*/ 	.byte	0x03, 0x50
        /*008a*/ 	.short	0x0000


	//----- nvinfo : EIATTR_MAXREG_COUNT
	.align		4
        /*008c*/ 	.byte	0x03, 0x1b
        /*008e*/ 	.short	0x00ff


	//----- nvinfo : EIATTR_MERCURY_ISA_VERSION
	.align		4
        /*0090*/ 	.byte	0x03, 0x5f
        /*0092*/ 	.short	0x0101


	//----- nvinfo : EIATTR_VRC_CTA_INIT_COUNT
	.align		4
        /*0094*/ 	.byte	0x02, 0x4a
	.zero		1
	.zero		1


	//----- nvinfo : EIATTR_EXIT_INSTR_OFFSETS
	.align		4
        /*0098*/ 	.byte	0x04, 0x1c
        /*009a*/ 	.short	(.L_193 - .L_192)


	//   ....[0]....
.L_192:
        /*009c*/ 	.word	0x000000d0


	//   ....[1]....
        /*00a0*/ 	.word	0x00000290


	//----- nvinfo : EIATTR_CBANK_PARAM_SIZE
	.align		4
.L_193:
        /*00a4*/ 	.byte	0x03, 0x19
        /*00a6*/ 	.short	0x0028


	//----- nvinfo : EIATTR_PARAM_CBANK
	.align		4
        /*00a8*/ 	.byte	0x04, 0x0a
        /*00aa*/ 	.short	(.L_195 - .L_194)
	.align		4
.L_194:
        /*00ac*/ 	.word	index@(.nv.constant0.subC_32s_C1RSfs_kernel)
        /*00b0*/ 	.short	0x0380
        /*00b2*/ 	.short	0x0028


	//----- nvinfo : EIATTR_SW_WAR
	.align		4
.L_195:
        /*00b4*/ 	.byte	0x04, 0x36
        /*00b6*/ 	.short	(.L_197 - .L_196)
.L_196:
        /*00b8*/ 	.word	0x00000008
.L_197:


//--------------------- .nv.info._Z19subC_32f_C1R_kernelPKfifPfiii --------------------------
	.section	.nv.info._Z19subC_32f_C1R_kernelPKfifPfiii,"",@"SHT_CUDA_INFO"
	.sectionflags	@""
	.align	4


	//----- nvinfo : EIATTR_CUDA_API_VERSION
	.align		4
        /*0000*/ 	.byte	0x04, 0x37
        /*0002*/ 	.short	(.L_199 - .L_198)
.L_198:
        /*0004*/ 	.word	0x00000082


	//----- nvinfo : EIATTR_KPARAM_INFO
	.align		4
.L_199:
        /*0008*/ 	.byte	0x04, 0x17
        /*000a*/ 	.short	(.L_201 - .L_200)
.L_200:
        /*000c*/ 	.word	0x00000000
        /*0010*/ 	.short	0x0006
        /*0012*/ 	.short	0x0020
        /*0014*/ 	.byte	0x00, 0xf0, 0x11, 0x00


	//----- nvinfo : EIATTR_KPARAM_INFO
	.align		4
.L_201:
        /*0018*/ 	.byte	0x04, 0x17
        /*001a*/ 	.short	(.L_203 - .L_202)
.L_202:
        /*001c*/ 	.word	0x00000000
        /*0020*/ 	.short	0x0005
        /*0022*/ 	.short	0x001c
        /*0024*/ 	.byte	0x00, 0xf0, 0x11, 0x00


	//----- nvinfo : EIATTR_KPARAM_INFO
	.align		4
.L_203:
        /*0028*/ 	.byte	0x04, 0x17
        /*002a*/ 	.short	(.L_205 - .L_204)
.L_204:
        /*002c*/ 	.word	0x00000000
        /*0030*/ 	.short	0x0004
        /*0032*/ 	.short	0x0018
        /*0034*/ 	.byte	0x00, 0xf0, 0x11, 0x00


	//----- nvinfo : EIATTR_KPARAM_INFO
	.align		4
.L_205:
        /*0038*/ 	.byte	0x04, 0x17
        /*003a*/ 	.short	(.L_207 - .L_206)
.L_206:
        /*003c*/ 	.word	0x00000000
        /*0040*/ 	.short	0x0003
        /*0042*/ 	.short	0x0010
        /*0044*/ 	.byte	0x00, 0xf5, 0x21, 0x00


	//----- nvinfo : EIATTR_KPARAM_INFO
	.align		4
.L_207:
        /*0048*/ 	.byte	0x04, 0x17
        /*004a*/ 	.short	(.L_209 - .L_208)
.L_208:
        /*004c*/ 	.word	0x00000000
        /*0050*/ 	.short	0x0002
        /*0052*/ 	.short	0x000c
        /*0054*/ 	.byte	0x00, 0xf0, 0x11, 0x00


	//----- nvinfo : EIATTR_KPARAM_INFO
	.align		4
.L_209:
        /*0058*/ 	.byte	0x04, 0x17
        /*005a*/ 	.short	(.L_211 - .L_210)
.L_210:
        /*005c*/ 	.word	0x00000000
        /*0060*/ 	.short	0x0001
        /*0062*/ 	.short	0x0008
        /*0064*/ 	.byte	0x00, 0xf0, 0x11, 0x00


	//----- nvinfo : EIATTR_KPARAM_INFO
	.align		4
.L_211:
        /*0068*/ 	.byte	0x04, 0x17
        /*006a*/ 	.short	(.L_213 - .L_212)
.L_212:
        /*006c*/ 	.word	0x00000000
        /*0070*/ 	.short	0x0000
        /*0072*/ 	.short	0x0000
        /*0074*/ 	.byte	0x00, 0xf5, 0x21, 0x00


	//----- nvinfo : EIATTR_SPARSE_MMA_MASK
	.align		4
.L_213:
        /*0078*/ 	.byte	0x03, 0x50
        /*007a*/ 	.short	0x0000


	//----- nvinfo : EIATTR_MAXREG_COUNT
	.align		4
        /*007c*/ 	.byte	0x03, 0x1b
        /*007e*/ 	.short	0x00ff


	//----- nvinfo : EIATTR_MERCURY_ISA_VERSION
	.align		4
        /*0080*/ 	.byte	0x03, 0x5f
        /*0082*/ 	.short	0x0101


	//----- nvinfo : EIATTR_VRC_CTA_INIT_COUNT
	.align		4
        /*0084*/ 	.byte	0x02, 0x4a
	.zero		1
	.zero		1


	//----- nvinfo : EIATTR_EXIT_INSTR_OFFSETS
	.align		4
        /*0088*/ 	.byte	0x04, 0x1c
        /*008a*/ 	.short	(.L_215 - .L_214)


	//   ....[0]....
.L_214:
        /*008c*/ 	.word	0x000000d0


	//   ....[1]....
        /*0090*/ 	.word	0x000001d0


	//----- nvinfo : EIATTR_CBANK_PARAM_SIZE
	.align		4
.L_215:
        /*0094*/ 	.byte	0x03, 0x19
        /*0096*/ 	.short	0x0024


	//----- nvinfo : EIATTR_PARAM_CBANK
	.align		4
        /*0098*/ 	.byte	0x04, 0x0a
        /*009a*/ 	.short	(.L_217 - .L_216)
	.align		4
.L_216:
        /*009c*/ 	.word	index@(.nv.constant0._Z19subC_32f_C1R_kernelPKfifPfiii)
        /*00a0*/ 	.short	0x0380
        /*00a2*/ 	.short	0x0024


	//----- nvinfo : EIATTR_SW_WAR
	.align		4
.L_217:
        /*00a4*/ 	.byte	0x04, 0x36
        /*00a6*/ 	.short	(.L_219 - .L_218)
.L_218:
        /*00a8*/ 	.word	0x00000008
.L_219:


//--------------------- .nv.info._Z22subC_16s_C1RSfs_kernelPKsisPsiiii --------------------------
	.section	.nv.info._Z22subC_16s_C1RSfs_kernelPKsisPsiiii,"",@"SHT_CUDA_INFO"
	.sectionflags	@""
	.align	4


	//----- nvinfo : EIATTR_CUDA_API_VERSION
	.align		4
        /*0000*/ 	.byte	0x04, 0x37
        /*0002*/ 	.short	(.L_221 - .L_220)
.L_220:
        /*0004*/ 	.word	0x00000082


	//----- nvinfo : EIATTR_KPARAM_INFO
	.align		4
.L_221:
        /*0008*/ 	.byte	0x04, 0x17
        /*000a*/ 	.short	(.L_223 - .L_222)
.L_222:
        /*000c*/ 	.word	0x00000000
        /*0010*/ 	.short	0x0007
        /*0012*/ 	.short	0x0024
        /*0014*/ 	.byte	0x00, 0xf0, 0x11, 0x00


	//----- nvinfo : EIATTR_KPARAM_INFO
	.align		4
.L_223:
        /*0018*/ 	.byte	0x04, 0x17
        /*001a*/ 	.short	(.L_225 - .L_224)
.L_224:
        /*001c*/ 	.word	0x00000000
        /*0020*/ 	.short	0x0006
        /*0022*/ 	.short	0x0020
        /*0024*/ 	.byte	0x00, 0xf0, 0x11, 0x00


	//----- nvinfo : EIATTR_KPARAM_INFO
	.align		4
.L_225:
        /*0028*/ 	.byte	0x04, 0x17
        /*002a*/ 	.short	(.L_227 - .L_226)
.L_226:
        /*002c*/ 	.word	0x00000000
        /*0030*/ 	.short	0x0005
        /*0032*/ 	.short	0x001c
        /*0034*/ 	.byte	0x00, 0xf0, 0x11, 0x00


	//----- nvinfo : EIATTR_KPARAM_INFO
	.align		4
.L_227:
        /*0038*/ 	.byte	0x04, 0x17
        /*003a*/ 	.short	(.L_229 - .L_228)
.L_228:
        /*003c*/ 	.word	0x00000000
        /*0040*/ 	.short	0x0004
        /*0042*/ 	.short	0x0018
        /*0044*/ 	.byte	0x00, 0xf0, 0x11, 0x00


	//----- nvinfo : EIATTR_KPARAM_INFO
	.align		4
.L_229:
        /*0048*/ 	.byte	0x04, 0x17
        /*004a*/ 	.short	(.L_231 - .L_230)
.L_230:
        /*004c*/ 	.word	0x00000000
        /*0050*/ 	.short	0x0003
        /*0052*/ 	.short	0x0010
        /*0054*/ 	.byte	0x00, 0xf5, 0x21, 0x00


	//----- nvinfo : EIATTR_KPARAM_INFO
	.align		4
.L_231:
        /*0058*/ 	.byte	0x04, 0x17
        /*005a*/ 	.short	(.L_233 - .L_232)
.L_232:
        /*005c*/ 	.word	0x00000000
        /*0060*/ 	.short	0x0002
        /*0062*/ 	.short	0x000c
        /*0064*/ 	.byte	0x00, 0xf0, 0x09, 0x00


	//----- nvinfo : EIATTR_KPARAM_INFO
	.align		4
.L_233:
        /*0068*/ 	.byte	0x04, 0x17
        /*006a*/ 	.short	(.L_235 - .L_234)
.L_234:
        /*006c*/ 	.word	0x00000000
        /*0070*/ 	.short	0x0001
        /*0072*/ 	.short	0x0008
        /*0074*/ 	.byte	0x00, 0xf0, 0x11, 0x00


	//----- nvinfo : EIATTR_KPARAM_INFO
	.align		4
.L_235:
        /*0078*/ 	.byte	0x04, 0x17
        /*007a*/ 	.short	(.L_237 - .L_236)
.L_236:
        /*007c*/ 	.word	0x00000000
        /*0080*/ 	.short	0x0000
        /*0082*/ 	.short	0x0000
        /*0084*/ 	.byte	0x00, 0xf5, 0x21, 0x00


	//----- nvinfo : EIATTR_SPARSE_MMA_MASK
	.align		4
.L_237:
        /*0088*/ 	.byte	0x03, 0x50
        /*008a*/ 	.short	0x0000


	//----- nvinfo : EIATTR_MAXREG_COUNT
	.align		4
        /*008c*/ 	.byte	0x03, 0x1b
        /*008e*/ 	.short	0x00ff


	//----- nvinfo : EIATTR_MERCURY_ISA_VERSION
	.align		4
        /*0090*/ 	.byte	0x03, 0x5f
        /*0092*/ 	.short	0x0101


	//----- nvinfo : EIATTR_VRC_CTA_INIT_COUNT
	.align		4
        /*0094*/ 	.byte	0x02, 0x4a
	.zero		1
	.zero		1


	//----- nvinfo : EIATTR_EXIT_INSTR_OFFSETS
	.align		4
        /*0098*/ 	.byte	0x04, 0x1c
        /*009a*/ 	.short	(.L_239 - .L_238)


	//   ....[0]....
.L_238:
        /*009c*/ 	.word	0x000000d0


	//   ....[1]....
        /*00a0*/ 	.word	0x00000250


	//----- nvinfo : EIATTR_CBANK_PARAM_SIZE
	.align		4
.L_239:
        /*00a4*/ 	.byte	0x03, 0x19
        /*00a6*/ 	.short	0x0028


	//----- nvinfo : EIATTR_PARAM_CBANK
	.align		4
        /*00a8*/ 	.byte	0x04, 0x0a
        /*00aa*/ 	.short	(.L_241 - .L_240)
	.align		4
.L_240:
        /*00ac*/ 	.word	index@(.nv.constant0._Z22subC_16s_C1RSfs_kernelPKsisPsiiii)
        /*00b0*/ 	.short	0x0380
        /*00b2*/ 	.short	0x0028


	//----- nvinfo : EIATTR_SW_WAR
	.align		4
.L_241:
        /*00b4*/ 	.byte	0x04, 0x36
        /*00b6*/ 	.short	(.L_243 - .L_242)
.L_242:
        /*00b8*/ 	.word	0x00000008
.L_243:


//--------------------- .nv.info._Z22subC_16u_C1RSfs_kernelPKtitPtiiii --------------------------
	.section	.nv.info._Z22subC_16u_C1RSfs_kernelPKtitPtiiii,"",@"SHT_CUDA_INFO"
	.sectionflags	@""
	.align	4


	//----- nvinfo : EIATTR_CUDA_API_VERSION
	.align		4
        /*0000*/ 	.byte	0x04, 0x37
        /*0002*/ 	.short	(.L_245 - .L_244)
.L_244:
        /*0004*/ 	.word	0x00000082


	//----- nvinfo : EIATTR_KPARAM_INFO
	.align		4
.L_245:
        /*0008*/ 	.byte	0x04, 0x17
        /*000a*/ 	.short	(.L_247 - .L_246)
.L_246:
        /*000c*/ 	.word	0x00000000
        /*0010*/ 	.short	0x0007
        /*0012*/ 	.short	0x0024
        /*0014*/ 	.byte	0x00, 0xf0, 0x11, 0x00


	//----- nvinfo : EIATTR_KPARAM_INFO
	.align		4
.L_247:
        /*0018*/ 	.byte	0x04, 0x17
        /*001a*/ 	.short	(.L_249 - .L_248)
.L_248:
        /*001c*/ 	.word	0x00000000
        /*0020*/ 	.short	0x0006
        /*0022*/ 	.short	0x0020
        /*0024*/ 	.byte	0x00, 0xf0, 0x11, 0x00


	//----- nvinfo : EIATTR_KPARAM_INFO
	.align		4
.L_249:
        /*0028*/ 	.byte	0x04, 0x17
        /*002a*/ 	.short	(.L_251 - .L_250)
.L_250:
        /*002c*/ 	.word	0x00000000
        /*0030*/ 	.short	0x0005
        /*0032*/ 	.short	0x001c
        /*0034*/ 	.byte	0x00, 0xf0, 0x11, 0x00


	//----- nvinfo : EIATTR_KPARAM_INFO
	.align		4
.L_251:
        /*0038*/ 	.byte	0x04, 0x17
        /*003a*/ 	.short	(.L_253 - .L_252)
.L_252:
        /*003c*/ 	.word	0x00000000
        /*0040*/ 	.short	0x0004
        /*0042*/ 	.short	0x0018
        /*0044*/ 	.byte	0x00, 0xf0, 0x11, 0x00


	//----- nvinfo : EIATTR_KPARAM_INFO
	.align		4
.L_253:
        /*0048*/ 	.byte	0x04, 0x17
        /*004a*/ 	.short	(.L_255 - .L_254)
.L_254:
        /*004c*/ 	.word	0x00000000
        /*0050*/ 	.short	0x0003
        /*0052*/ 	.short	0x0010
        /*0054*/ 	.byte	0x00, 0xf5, 0x21, 0x00


	//----- nvinfo : EIATTR_KPARAM_INFO
	.align		4
.L_255:
        /*0058*/ 	.byte	0x04, 0x17
        /*005a*/ 	.short	(.L_257 - .L_256)
.L_256:
        /*005c*/ 	.word	0x00000000
        /*0060*/ 	.short	0x0002
        /*0062*/ 	.short	0x000c
        /*0064*/ 	.byte	0x00, 0xf0, 0x09, 0x00


	//----- nvinfo : EIATTR_KPARAM_INFO
	.align		4
.L_257:
        /*0068*/ 	.byte	0x04, 0x17
        /*006a*/ 	.short	(.L_259 - .L_258)
.L_258:
        /*006c*/ 	.word	0x00000000
        /*0070*/ 	.short	0x0001
        /*0072*/ 	.short	0x0008
        /*0074*/ 	.byte	0x00, 0xf0, 0x11, 0x00


	//----- nvinfo : EIATTR_KPARAM_INFO
	.align		4
.L_259:
        /*0078*/ 	.byte	0x04, 0x17
        /*007a*/ 	.short	(.L_261 - .L_260)
.L_260:
        /*007c*/ 	.word	0x00000000
        /*0080*/ 	.short	0x0000
        /*0082*/ 	.short	0x0000
        /*0084*/ 	.byte	0x00, 0xf5, 0x21, 0x00


	//----- nvinfo : EIATTR_SPARSE_MMA_MASK
	.align		4
.L_261:
        /*0088*/ 	.byte	0x03, 0x50
        /*008a*/ 	.short	0x0000


	//----- nvinfo : EIATTR_MAXREG_COUNT
	.align		4
        /*008c*/ 	.byte	0x03, 0x1b
        /*008e*/ 	.short	0x00ff


	//----- nvinfo : EIATTR_MERCURY_ISA_VERSION
	.align		4
        /*0090*/ 	.byte	0x03, 0x5f
        /*0092*/ 	.short	0x0101


	//----- nvinfo : EIATTR_VRC_CTA_INIT_COUNT
	.align		4
        /*0094*/ 	.byte	0x02, 0x4a
	.zero		1
	.zero		1


	//----- nvinfo : EIATTR_EXIT_INSTR_OFFSETS
	.align		4
        /*0098*/ 	.byte	0x04, 0x1c
        /*009a*/ 	.short	(.L_263 - .L_262)


	//   ....[0]....
.L_262:
        /*009c*/ 	.word	0x000000d0


	//   ....[1]....
        /*00a0*/ 	.word	0x00000210


	//----- nvinfo : EIATTR_CBANK_PARAM_SIZE
	.align		4
.L_263:
        /*00a4*/ 	.byte	0x03, 0x19
        /*00a6*/ 	.short	0x0028


	//----- nvinfo : EIATTR_PARAM_CBANK
	.align		4
        /*00a8*/ 	.byte	0x04, 0x0a
        /*00aa*/ 	.short	(.L_265 - .L_264)
	.align		4
.L_264:
        /*00ac*/ 	.word	index@(.nv.constant0._Z22subC_16u_C1RSfs_kernelPKtitPtiiii)
        /*00b0*/ 	.short	0x0380
        /*00b2*/ 	.short	0x0028


	//----- nvinfo : EIATTR_SW_WAR
	.align		4
.L_265:
        /*00b4*/ 	.byte	0x04, 0x36
        /*00b6*/ 	.short	(.L_267 - .L_266)
.L_266:
        /*00b8*/ 	.word	0x00000008
.L_267:


//--------------------- .nv.info._Z21subC_8u_C1RSfs_kernelPKhihPhiiii --------------------------
	.section	.nv.info._Z21subC_8u_C1RSfs_kernelPKhihPhiiii,"",@"SHT_CUDA_INFO"
	.sectionflags	@""
	.align	4


	//----- nvinfo : EIATTR_CUDA_API_VERSION
	.align		4
        /*0000*/ 	.byte	0x04, 0x37
        /*0002*/ 	.short	(.L_269 - .L_268)
.L_268:
        /*0004*/ 	.word	0x00000082


	//----- nvinfo : EIATTR_KPARAM_INFO
	.align		4
.L_269:
        /*0008*/ 	.byte	0x04, 0x17
        /*000a*/ 	.short	(.L_271 - .L_270)
.L_270:
        /*000c*/ 	.word	0x00000000
        /*0010*/ 	.short	0x0007
        /*0012*/ 	.short	0x0024
        /*0014*/ 	.byte	0x00, 0xf0, 0x11, 0x00


	//----- nvinfo : EIATTR_KPARAM_INFO
	.align		4
.L_271:
        /*0018*/ 	.byte	0x04, 0x17
        /*001a*/ 	.short	(.L_273 - .L_272)
.L_272:
        /*001c*/ 	.word	0x00000000
        /*0020*/ 	.short	0x0006
        /*0022*/ 	.short	0x0020
        /*0024*/ 	.byte	0x00, 0xf0, 0x11, 0x00


	//----- nvinfo : EIATTR_KPARAM_INFO
	.align		4
.L_273:
        /*0028*/ 	.byte	0x04, 0x17
        /*002a*/ 	.short	(.L_275 - .L_274)
.L_274:
        /*002c*/ 	.word	0x00000000
        /*0030*/ 	.short	0x0005
        /*0032*/ 	.short	0x001c
        /*0034*/ 	.byte	0x00, 0xf0, 0x11, 0x00


	//----- nvinfo : EIATTR_KPARAM_INFO
	.align		4
.L_275:
        /*0038*/ 	.byte	0x04, 0x17
        /*003a*/ 	.short	(.L_277 - .L_276)
.L_276:
        /*003c*/ 	.word	0x00000000
        /*0040*/ 	.short	0x0004
        /*0042*/ 	.short	0x0018
        /*0044*/ 	.byte	0x00, 0xf0, 0x11, 0x00


	//----- nvinfo : EIATTR_KPARAM_INFO
	.align		4
.L_277:
        /*0048*/ 	.byte	0x04, 0x17
        /*004a*/ 	.short	(.L_279 - .L_278)
.L_278:
        /*004c*/ 	.word	0x00000000
        /*0050*/ 	.short	0x0003
        /*0052*/ 	.short	0x0010
        /*0054*/ 	.byte	0x00, 0xf5, 0x21, 0x00


	//----- nvinfo : EIATTR_KPARAM_INFO
	.align		4
.L_279:
        /*0058*/ 	.byte	0x04, 0x17
        /*005a*/ 	.short	(.L_281 - .L_280)
.L_280:
        /*005c*/ 	.word	0x00000000
        /*0060*/ 	.short	0x0002
        /*0062*/ 	.short	0x000c
        /*0064*/ 	.byte	0x00, 0xf0, 0x05, 0x00


	//----- nvinfo : EIATTR_KPARAM_INFO
	.align		4
.L_281:
        /*0068*/ 	.byte	0x04, 0x17
        /*006a*/ 	.short	(.L_283 - .L_282)
.L_282:
        /*006c*/ 	.word	0x00000000
        /*0070*/ 	.short	0x0001
        /*0072*/ 	.short	0x0008
        /*0074*/ 	.byte	0x00, 0xf0, 0x11, 0x00


	//----- nvinfo : EIATTR_KPARAM_INFO
	.align		4
.L_283:
        /*0078*/ 	.byte	0x04, 0x17
        /*007a*/ 	.short	(.L_285 - .L_284)
.L_284:
        /*007c*/ 	.word	0x00000000
        /*0080*/ 	.short	0x0000
        /*0082*/ 	.short	0x0000
        /*0084*/ 	.byte	0x00, 0xf5, 0x21, 0x00


	//----- nvinfo : EIATTR_SPARSE_MMA_MASK
	.align		4
.L_285:
        /*0088*/ 	.byte	0x03, 0x50
        /*008a*/ 	.short	0x0000


	//----- nvinfo : EIATTR_MAXREG_COUNT
	.align		4
        /*008c*/ 	.byte	0x03, 0x1b
        /*008e*/ 	.short	0x00ff


	//----- nvinfo : EIATTR_MERCURY_ISA_VERSION
	.align		4
        /*0090*/ 	.byte	0x03, 0x5f
        /*0092*/ 	.short	0x0101


	//----- nvinfo : EIATTR_VRC_CTA_INIT_COUNT
	.align		4
        /*0094*/ 	.byte	0x02, 0x4a
	.zero		1
	.zero		1


	//----- nvinfo : EIATTR_EXIT_INSTR_OFFSETS
	.align		4
        /*0098*/ 	.byte	0x04, 0x1c
        /*009a*/ 	.short	(.L_287 - .L_286)


	//   ....[0]....
.L_286:
        /*009c*/ 	.word	0x000000d0


	//   ....[1]....
        /*00a0*/ 	.word	0x00000230


	//----- nvinfo : EIATTR_CBANK_PARAM_SIZE
	.align		4
.L_287:
        /*00a4*/ 	.byte	0x03, 0x19
        /*00a6*/ 	.short	0x0028


	//----- nvinfo : EIATTR_PARAM_CBANK
	.align		4
        /*00a8*/ 	.byte	0x04, 0x0a
        /*00aa*/ 	.short	(.L_289 - .L_288)
	.align		4
.L_288:
        /*00ac*/ 	.word	index@(.nv.constant0._Z21subC_8u_C1RSfs_kernelPKhihPhiiii)
        /*00b0*/ 	.short	0x0380
        /*00b2*/ 	.short	0x0028


	//----- nvinfo : EIATTR_SW_WAR
	.align		4
.L_289:
        /*00b4*/ 	.byte	0x04, 0x36
        /*00b6*/ 	.short	(.L_291 - .L_290)
.L_290:
        /*00b8*/ 	.word	0x00000008
.L_291:


//--------------------- .nv.callgraph             --------------------------
	.section	.nv.callgraph,"",@"SHT_CUDA_CALLGRAPH"
	.align	4
	.sectionentsize	8
	.align		4
        /*0000*/ 	.word	0x00000000
	.align		4
        /*0004*/ 	.word	0xffffffff
	.align		4
        /*0008*/ 	.word	0x00000000
	.align		4
        /*000c*/ 	.word	0xfffffffe
	.align		4
        /*0010*/ 	.word	0x00000000
	.align		4
        /*0014*/ 	.word	0xfffffffd
	.align		4
        /*0018*/ 	.word	0x00000000
	.align		4
        /*001c*/ 	.word	0xfffffffc


//--------------------- .text.subC_8u_C1IRSfs_kernel --------------------------
	.section	.text.subC_8u_C1IRSfs_kernel,"ax",@progbits
	.align	128
        .global         subC_8u_C1IRSfs_kernel
        .type           subC_8u_C1IRSfs_kernel,@function
        .size           subC_8u_C1IRSfs_kernel,(.L_x_10 - subC_8u_C1IRSfs_kernel)
        .other          subC_8u_C1IRSfs_kernel,@"STO_CUDA_ENTRY STV_DEFAULT"
subC_8u_C1IRSfs_kernel:
.text.subC_8u_C1IRSfs_kernel:
[----:B------:R-:W-:Y:S01]  /*0000*/  LDC R1, c[0x0][0x37c] ;  /* 0x0000df00ff017b82 */ /* 0x000fe20000000800 */
[----:B------:R-:W0:Y:S07]  /*0010*/  S2R R5, SR_TID.Y ;  /* 0x0000000000057919 */ /* 0x000e2e0000002200 */
[----:B------:R-:W1:Y:S01]  /*0020*/  LDC R2, c[0x0][0x360] ;  /* 0x0000d800ff027b82 */ /* 0x000e620000000800 */
[----:B------:R-:W2:Y:S01]  /*0030*/  LDCU UR6, c[0x0][0x398] ;  /* 0x00007300ff0677ac */ /* 0x000ea20008000800 */
[----:B------:R-:W1:Y:S01]  /*0040*/  S2R R3, SR_TID.X ;  /* 0x0000000000037919 */ /* 0x000e620000002100 */
[----:B------:R-:W3:Y:S05]  /*0050*/  LDCU UR7, c[0x0][0x394] ;  /* 0x00007280ff0777ac */ /* 0x000eea0008000800 */
[----:B------:R-:W0:Y:S08]  /*0060*/  S2UR UR5, SR_CTAID.Y ;  /* 0x00000000000579c3 */ /* 0x000e300000002600 */
[----:B------:R-:W0:Y:S08]  /*0070*/  LDC R0, c[0x0][0x364] ;  /* 0x0000d900ff007b82 */ /* 0x000e300000000800 */
[----:B------:R-:W1:Y:S01]  /*0080*/  S2UR UR4, SR_CTAID.X ;  /* 0x00000000000479c3 */ /* 0x000e620000002500 */
[----:B0-----:R-:W-:-:S05]  /*0090*/  IMAD R0, R0, UR5, R5 ;  /* 0x0000000500007c24 */ /* 0x001fca000f8e0205 */
[----:B--2---:R-:W-:Y:S01]  /*00a0*/  ISETP.GE.AND P0, PT, R0, UR6, PT ;  /* 0x0000000600007c0c */ /* 0x004fe2000bf06270 */
[----:B-1----:R-:W-:-:S05]  /*00b0*/  IMAD R2, R2, UR4, R3 ;  /* 0x0000000402027c24 */ /* 0x002fca000f8e0203 */
[----:B---3--:R-:W-:-:S13]  /*00c0*/  ISETP.GE.OR P0, PT, R2, UR7, P0 ;  /* 0x0000000702007c0c */ /* 0x008fda0008706670 */
[----:B------:R-:W-:Y:S05]  /*00d0*/  @P0 EXIT ;  /* 0x000000000000094d */ /* 0x000fea0003800000 */
[----:B------:R-:W0:Y:S01]  /*00e0*/  LDCU UR6, c[0x0][0x390] ;  /* 0x00007200ff0677ac */ /* 0x000e220008000800 */
[----:B------:R-:W1:Y:S01]  /*00f0*/  LDCU.64 UR8, c[0x0][0x388] ;  /* 0x00007100ff0877ac */ /* 0x000e620008000a00 */
[----:B------:R-:W2:Y:S01]  /*0100*/  LDCU.64 UR4, c[0x0][0x358] ;  /* 0x00006b00ff0477ac */ /* 0x000ea20008000a00 */
[----:B------:R-:W3:Y:S01]  /*0110*/  LDCU UR7, c[0x0][0x39c] ;  /* 0x00007380ff0777ac */ /* 0x000ee20008000800 */
[----:B0-----:R-:W-:Y:S01]  /*0120*/  IMAD R3, R0, UR6, RZ ;  /* 0x0000000600037c24 */ /* 0x001fe2000f8e02ff */
[--C-:B------:R-:W-:Y:S01]  /*0130*/  SHF.R.S32.HI R0, RZ, 0x1f, R2.reuse ;  /* 0x0000001fff007819 */ /* 0x100fe20000011402 */
[----:B------:R-:W0:Y:S03]  /*0140*/  LDCU.U8 UR6, c[0x0][0x380] ;  /* 0x00007000ff0677ac */ /* 0x000e260008000000 */
[----:B-1----:R-:W-:Y:S02]  /*0150*/  IADD3 R2, P0, P1, R3, UR8, R2 ;  /* 0x0000000803027c10 */ /* 0x002fe4000f91e002 */
[----:B------:R-:W-:-:S04]  /*0160*/  SHF.R.S32.HI R3, RZ, 0x1f, R3 ;  /* 0x0000001fff037819 */ /* 0x000fc80000011403 */
[----:B------:R-:W-:-:S05]  /*0170*/  IADD3.X R3, PT, PT, R3, UR9, R0, P0, P1 ;  /* 0x0000000903037c10 */ /* 0x000fca00087e2400 */
[----:B--2---:R-:W0:Y:S02]  /*0180*/  LDG.E.U8 R0, desc[UR4][R2.64] ;  /* 0x0000000402007981 */ /* 0x004e24000c1e1100 */
[----:B0-----:R-:W-:-:S05]  /*0190*/  VIADD R0, R0, -UR6 ;  /* 0x8000000600007c36 */ /* 0x001fca0008000000 */
[----:B---3--:R-:W-:-:S04]  /*01a0*/  SHF.R.S32.HI R0, RZ, UR7, R0 ;  /* 0x00000007ff007c19 */ /* 0x008fc80008011400 */
[----:B------:R-:W-:-:S05]  /*01b0*/  VIMNMX R5, PT, PT, RZ, R0, !PT ;  /* 0x00000000ff057248 */ /* 0x000fca0007fe0100 */
[----:B------:R-:W-:Y:S01]  /*01c0*/  STG.E.U8 desc[UR4][R2.64], R5 ;  /* 0x0000000502007986 */ /* 0x000fe2000c101104 */
[----:B------:R-:W-:Y:S05]  /*01d0*/  EXIT ;  /* 0x000000000000794d */ /* 0x000fea0003800000 */
.L_x_0:
[----:B------:R-:W-:-:S00]  /*01e0*/  BRA `(.L_x_0) ;  /* 0xfffffffc00fc7947 */ /* 0x000fc0000383ffff */
[----:B------:R-:W-:-:S00]  /*01f0*/  NOP ;  /* 0x0000000000007918 */ /* 0x000fc00000000000 */
        /* <DEDUP_REMOVED lines=8> */
.L_x_10:


//--------------------- .text.subC_8u_C4RSfs_kernel --------------------------
	.section	.text.subC_8u_C4RSfs_kernel,"ax",@progbits
	.align	128
        .global         subC_8u_C4RSfs_kernel
        .type           subC_8u_C4RSfs_kernel,@function
        .size           subC_8u_C4RSfs_kernel,(.L_x_11 - subC_8u_C4RSfs_kernel)
        .other          subC_8u_C4RSfs_kernel,@"STO_CUDA_ENTRY STV_DEFAULT"
subC_8u_C4RSfs_kernel:
.text.subC_8u_C4RSfs_kernel:
        /* <DEDUP_REMOVED lines=15> */
[----:B------:R-:W1:Y:S01]  /*00f0*/  LDC.64 R4, c[0x0][0x390] ;  /* 0x0000e400ff047b82 */ /* 0x000e620000000a00 */
[----:B------:R-:W-:Y:S01]  /*0100*/  IMAD.SHL.U32 R3, R0, 0x4, RZ ;  /* 0x0000000400037824 */ /* 0x000fe200078e00ff */
[----:B------:R-:W2:Y:S04]  /*0110*/  LDCU.64 UR8, c[0x0][0x380] ;  /* 0x00007000ff0877ac */ /* 0x000ea80008000a00 */
[----:B------:R-:W-:Y:S01]  /*0120*/  SHF.R.S32.HI R17, RZ, 0x1f, R3 ;  /* 0x0000001fff117819 */ /* 0x000fe20000011403 */
[----:B------:R-:W1:Y:S01]  /*0130*/  LDCU.64 UR4, c[0x0][0x358] ;  /* 0x00006b00ff0477ac */ /* 0x000e620008000a00 */
[----:B------:R-:W3:Y:S01]  /*0140*/  LDCU UR7, c[0x0][0x3ac] ;  /* 0x00007580ff0777ac */ /* 0x000ee20008000800 */
[----:B0-----:R-:W-:Y:S01]  /*0150*/  IMAD R6, R2, UR6, RZ ;  /* 0x0000000602067c24 */ /* 0x001fe2000f8e02ff */
[----:B------:R-:W0:Y:S04]  /*0160*/  LDCU UR6, c[0x0][0x3a0] ;  /* 0x00007400ff0677ac */ /* 0x000e280008000800 */
[----:B------:R-:W-:-:S02]  /*0170*/  SHF.R.S32.HI R0, RZ, 0x1f, R6 ;  /* 0x0000001fff007819 */ /* 0x000fc40000011406 */
[----:B--2---:R-:W-:Y:S01]  /*0180*/  IADD3 R6, P0, P1, R6, UR8, R3 ;  /* 0x0000000806067c10 */ /* 0x004fe2000f91e003 */
[----:B-1----:R-:W2:Y:S03]  /*0190*/  LDG.E.U8.CONSTANT R9, desc[UR4][R4.64] ;  /* 0x0000000404097981 */ /* 0x002ea6000c1e9100 */
[----:B------:R-:W-:Y:S01]  /*01a0*/  IADD3.X R7, PT, PT, R0, UR9, R17, P0, P1 ;  /* 0x0000000900077c10 */ /* 0x000fe200087e2411 */
[----:B------:R-:W4:Y:S01]  /*01b0*/  LDG.E.U8.CONSTANT R11, desc[UR4][R4.64+0x1] ;  /* 0x00000104040b7981 */ /* 0x000f22000c1e9100 */
[----:B------:R-:W1:Y:S03]  /*01c0*/  LDCU.64 UR8, c[0x0][0x398] ;  /* 0x00007300ff0877ac */ /* 0x000e660008000a00 */
[----:B------:R-:W2:Y:S04]  /*01d0*/  LDG.E.U8.CONSTANT R8, desc[UR4][R6.64] ;  /* 0x0000000406087981 */ /* 0x000ea8000c1e9100 */
[----:B------:R-:W4:Y:S04]  /*01e0*/  LDG.E.U8.CONSTANT R10, desc[UR4][R6.64+0x1] ;  /* 0x00000104060a7981 */ /* 0x000f28000c1e9100 */
[----:B------:R-:W5:Y:S04]  /*01f0*/  LDG.E.U8.CONSTANT R12, desc[UR4][R6.64+0x2] ;  /* 0x00000204060c7981 */ /* 0x000f68000c1e9100 */
[----:B------:R-:W5:Y:S04]  /*0200*/  LDG.E.U8.CONSTANT R14, desc[UR4][R6.64+0x3] ;  /* 0x00000304060e7981 */ /* 0x000f68000c1e9100 */
[----:B------:R-:W5:Y:S04]  /*0210*/  LDG.E.U8.CONSTANT R13, desc[UR4][R4.64+0x2] ;  /* 0x00000204040d7981 */ /* 0x000f68000c1e9100 */
[----:B------:R-:W5:Y:S01]  /*0220*/  LDG.E.U8.CONSTANT R15, desc[UR4][R4.64+0x3] ;  /* 0x00000304040f7981 */ /* 0x000f62000c1e9100 */
[----:B0-----:R-:W-:-:S05]  /*0230*/  IMAD R0, R2, UR6, RZ ;  /* 0x0000000602007c24 */ /* 0x001fca000f8e02ff */
[----:B-1----:R-:W-:Y:S02]  /*0240*/  IADD3 R2, P0, P1, R0, UR8, R3 ;  /* 0x0000000800027c10 */ /* 0x002fe4000f91e003 */
[----:B------:R-:W-:-:S04]  /*0250*/  SHF.R.S32.HI R0, RZ, 0x1f, R0 ;  /* 0x0000001fff007819 */ /* 0x000fc80000011400 */
[----:B------:R-:W-:Y:S01]  /*0260*/  IADD3.X R3, PT, PT, R0, UR9, R17, P0, P1 ;  /* 0x0000000900037c10 */ /* 0x000fe200087e2411 */
[----:B--2---:R-:W-:Y:S02]  /*0270*/  IMAD.IADD R8, R8, 0x1, -R9 ;  /* 0x0000000108087824 */ /* 0x004fe400078e0a09 */
[----:B----4-:R-:W-:-:S03]  /*0280*/  IMAD.IADD R10, R10, 0x1, -R11 ;  /* 0x000000010a0a7824 */ /* 0x010fc600078e0a0b */
[----:B---3--:R-:W-:Y:S02]  /*0290*/  SHF.R.S32.HI R8, RZ, UR7, R8 ;  /* 0x00000007ff087c19 */ /* 0x008fe40008011408 */
[----:B------:R-:W-:Y:S01]  /*02a0*/  SHF.R.S32.HI R10, RZ, UR7, R10 ;  /* 0x00000007ff0a7c19 */ /* 0x000fe2000801140a */
[----:B-----5:R-:W-:Y:S02]  /*02b0*/  IMAD.IADD R12, R12, 0x1, -R13 ;  /* 0x000000010c0c7824 */ /* 0x020fe400078e0a0d */
[----:B------:R-:W-:-:S03]  /*02c0*/  IMAD.IADD R14, R14, 0x1, -R15 ;  /* 0x000000010e0e7824 */ /* 0x000fc600078e0a0f */
[----:B------:R-:W-:Y:S02]  /*02d0*/  SHF.R.S32.HI R12, RZ, UR7, R12 ;  /* 0x00000007ff0c7c19 */ /* 0x000fe4000801140c */
[----:B------:R-:W-:Y:S02]  /*02e0*/  SHF.R.S32.HI R14, RZ, UR7, R14 ;  /* 0x00000007ff0e7c19 */ /* 0x000fe4000801140e */
[----:B------:R-:W-:Y:S02]  /*02f0*/  VIMNMX R5, PT, PT, RZ, R8, !PT ;  /* 0x00000008ff057248 */ /* 0x000fe40007fe0100 */
[----:B------:R-:W-:Y:S02]  /*0300*/  VIMNMX R7, PT, PT, RZ, R10, !PT ;  /* 0x0000000aff077248 */ /* 0x000fe40007fe0100 */
[----:B------:R-:W-:Y:S02]  /*0310*/  VIMNMX R9, PT, PT, RZ, R12, !PT ;  /* 0x0000000cff097248 */ /* 0x000fe40007fe0100 */
[----:B------:R-:W-:Y:S01]  /*0320*/  VIMNMX R11, PT, PT, RZ, R14, !PT ;  /* 0x0000000eff0b7248 */ /* 0x000fe20007fe0100 */
[----:B------:R-:W-:Y:S04]  /*0330*/  STG.E.U8 desc[UR4][R2.64], R5 ;  /* 0x0000000502007986 */ /* 0x000fe8000c101104 */
[----:B------:R-:W-:Y:S04]  /*0340*/  STG.E.U8 desc[UR4][R2.64+0x1], R7 ;  /* 0x0000010702007986 */ /* 0x000fe8000c101104 */
[----:B------:R-:W-:Y:S04]  /*0350*/  STG.E.U8 desc[UR4][R2.64+0x2], R9 ;  /* 0x0000020902007986 */ /* 0x000fe8000c101104 */
[----:B------:R-:W-:Y:S01]  /*0360*/  STG.E.U8 desc[UR4][R2.64+0x3], R11 ;  /* 0x0000030b02007986 */ /* 0x000fe2000c101104 */
[----:B------:R-:W-:Y:S05]  /*0370*/  EXIT ;  /* 0x000000000000794d */ /* 0x000fea0003800000 */
.L_x_1:
        /* <DEDUP_REMOVED lines=16> */
.L_x_11:


//--------------------- .text.subC_32f_C3R_kernel --------------------------
	.section	.text.subC_32f_C3R_kernel,"ax",@progbits
	.align	128
        .global         subC_32f_C3R_kernel
        .type           subC_32f_C3R_kernel,@function
        .size           subC_32f_C3R_kernel,(.L_x_12 - subC_32f_C3R_kernel)
        .other          subC_32f_C3R_kernel,@"STO_CUDA_ENTRY STV_DEFAULT"
subC_32f_C3R_kernel:
.text.subC_32f_C3R_kernel:
        /* <DEDUP_REMOVED lines=16> */
[----:B------:R-:W-:Y:S01]  /*0100*/  LEA R9, R0, R0, 0x1 ;  /* 0x0000000000097211 */ /* 0x000fe200078e08ff */
[----:B------:R-:W2:Y:S01]  /*0110*/  LDCU.64 UR6, c[0x0][0x380] ;  /* 0x00007000ff0677ac */ /* 0x000ea20008000a00 */
[----:B------:R-:W3:Y:S01]  /*0120*/  LDCU.64 UR8, c[0x0][0x398] ;  /* 0x00007300ff0877ac */ /* 0x000ee20008000a00 */
[----:B0-----:R-:W-:Y:S01]  /*0130*/  IMAD R3, R6, UR4, RZ ;  /* 0x0000000406037c24 */ /* 0x001fe2000f8e02ff */
[----:B------:R-:W0:Y:S04]  /*0140*/  LDCU.64 UR4, c[0x0][0x358] ;  /* 0x00006b00ff0477ac */ /* 0x000e280008000a00 */
[C---:B--2---:R-:W-:Y:S01]  /*0150*/  IADD3 R2, P0, PT, R3.reuse, UR6, RZ ;  /* 0x0000000603027c10 */ /* 0x044fe2000ff1e0ff */
[----:B------:R-:W2:Y:S03]  /*0160*/  LDCU UR6, c[0x0][0x3a0] ;  /* 0x00007400ff0677ac */ /* 0x000ea60008000800 */
[----:B------:R-:W-:-:S03]  /*0170*/  LEA.HI.X.SX32 R3, R3, UR7, 0x1, P0 ;  /* 0x0000000703037c11 */ /* 0x000fc600080f0eff */
[----:B------:R-:W-:-:S05]  /*0180*/  IMAD.WIDE R2, R9, 0x4, R2 ;  /* 0x0000000409027825 */ /* 0x000fca00078e0202 */
[----:B0-----:R-:W4:Y:S04]  /*0190*/  LDG.E.CONSTANT R8, desc[UR4][R2.64] ;  /* 0x0000000402087981 */ /* 0x001f28000c1e9900 */
[----:B------:R-:W5:Y:S04]  /*01a0*/  LDG.E.CONSTANT R10, desc[UR4][R2.64+0x4] ;  /* 0x00000404020a7981 */ /* 0x000f68000c1e9900 */
[----:B------:R-:W5:Y:S04]  /*01b0*/  LDG.E.CONSTANT R12, desc[UR4][R2.64+0x8] ;  /* 0x00000804020c7981 */ /* 0x000f68000c1e9900 */
[----:B-1----:R-:W4:Y:S04]  /*01c0*/  LDG.E.CONSTANT R11, desc[UR4][R4.64] ;  /* 0x00000004040b7981 */ /* 0x002f28000c1e9900 */
[----:B------:R-:W5:Y:S04]  /*01d0*/  LDG.E.CONSTANT R13, desc[UR4][R4.64+0x4] ;  /* 0x00000404040d7981 */ /* 0x000f68000c1e9900 */
[----:B------:R-:W5:Y:S01]  /*01e0*/  LDG.E.CONSTANT R15, desc[UR4][R4.64+0x8] ;  /* 0x00000804040f7981 */ /* 0x000f62000c1e9900 */
[----:B--2---:R-:W-:-:S05]  /*01f0*/  IMAD R0, R6, UR6, RZ ;  /* 0x0000000606007c24 */ /* 0x004fca000f8e02ff */
[----:B---3--:R-:W-:-:S04]  /*0200*/  IADD3 R6, P0, PT, R0, UR8, RZ ;  /* 0x0000000800067c10 */ /* 0x008fc8000ff1e0ff */
[----:B------:R-:W-:-:S03]  /*0210*/  LEA.HI.X.SX32 R7, R0, UR9, 0x1, P0 ;  /* 0x0000000900077c11 */ /* 0x000fc600080f0eff */
[----:B------:R-:W-:-:S04]  /*0220*/  IMAD.WIDE R6, R9, 0x4, R6 ;  /* 0x0000000409067825 */ /* 0x000fc800078e0206 */
[----:B----4-:R-:W-:Y:S01]  /*0230*/  FADD R11, R8, -R11 ;  /* 0x8000000b080b7221 */ /* 0x010fe20000000000 */
[----:B-----5:R-:W-:-:S04]  /*0240*/  FADD R13, R10, -R13 ;  /* 0x8000000d0a0d7221 */ /* 0x020fc80000000000 */
[----:B------:R-:W-:Y:S01]  /*0250*/  STG.E desc[UR4][R6.64], R11 ;  /* 0x0000000b06007986 */ /* 0x000fe2000c101904 */
[----:B------:R-:W-:-:S03]  /*0260*/  FADD R15, R12, -R15 ;  /* 0x8000000f0c0f7221 */ /* 0x000fc60000000000 */
[----:B------:R-:W-:Y:S04]  /*0270*/  STG.E desc[UR4][R6.64+0x4], R13 ;  /* 0x0000040d06007986 */ /* 0x000fe8000c101904 */
[----:B------:R-:W-:Y:S01]  /*0280*/  STG.E desc[UR4][R6.64+0x8], R15 ;  /* 0x0000080f06007986 */ /* 0x000fe2000c101904 */
[----:B------:R-:W-:Y:S05]  /*0290*/  EXIT ;  /* 0x000000000000794d */ /* 0x000fea0003800000 */
.L_x_2:
        /* <DEDUP_REMOVED lines=14> */
.L_x_12:


//--------------------- .text.subC_16u_C3RSfs_kernel --------------------------
	.section	.text.subC_16u_C3RSfs_kernel,"ax",@progbits
	.align	128
        .global         subC_16u_C3RSfs_kernel
        .type           subC_16u_C3RSfs_kernel,@function
        .size           subC_16u_C3RSfs_kernel,(.L_x_13 - subC_16u_C3RSfs_kernel)
        .other          subC_16u_C3RSfs_kernel,@"STO_CUDA_ENTRY STV_DEFAULT"
subC_16u_C3RSfs_kernel:
.text.subC_16u_C3RSfs_kernel:
        /* <DEDUP_REMOVED lines=16> */
[----:B------:R-:W-:Y:S01]  /*0100*/  IMAD R9, R0, 0x3, RZ ;  /* 0x0000000300097824 */ /* 0x000fe200078e02ff */
[----:B------:R-:W2:Y:S01]  /*0110*/  LDCU.64 UR6, c[0x0][0x380] ;  /* 0x00007000ff0677ac */ /* 0x000ea20008000a00 */
[----:B------:R-:W3:Y:S01]  /*0120*/  LDCU.64 UR8, c[0x0][0x398] ;  /* 0x00007300ff0877ac */ /* 0x000ee20008000a00 */
[----:B0-----:R-:W-:Y:S01]  /*0130*/  IMAD R3, R2, UR4, RZ ;  /* 0x0000000402037c24 */ /* 0x001fe2000f8e02ff */
[----:B------:R-:W0:Y:S04]  /*0140*/  LDCU.64 UR4, c[0x0][0x358] ;  /* 0x00006b00ff0477ac */ /* 0x000e280008000a00 */
[C---:B--2---:R-:W-:Y:S01]  /*0150*/  IADD3 R4, P0, PT, R3.reuse, UR6, RZ ;  /* 0x0000000603047c10 */ /* 0x044fe2000ff1e0ff */
[----:B------:R-:W2:Y:S03]  /*0160*/  LDCU UR6, c[0x0][0x3a0] ;  /* 0x00007400ff0677ac */ /* 0x000ea60008000800 */
[----:B------:R-:W-:Y:S01]  /*0170*/  LEA.HI.X.SX32 R5, R3, UR7, 0x1, P0 ;  /* 0x0000000703057c11 */ /* 0x000fe200080f0eff */
[----:B------:R-:W4:Y:S02]  /*0180*/  LDCU UR7, c[0x0][0x3ac] ;  /* 0x00007580ff0777ac */ /* 0x000f240008000800 */
[----:B------:R-:W-:-:S05]  /*0190*/  IMAD.WIDE R4, R9, 0x2, R4 ;  /* 0x0000000209047825 */ /* 0x000fca00078e0204 */
[----:B0-----:R-:W5:Y:S04]  /*01a0*/  LDG.E.U16.CONSTANT R8, desc[UR4][R4.64] ;  /* 0x0000000404087981 */ /* 0x001f68000c1e9500 */
[----:B------:R-:W4:Y:S04]  /*01b0*/  LDG.E.U16.CONSTANT R10, desc[UR4][R4.64+0x2] ;  /* 0x00000204040a7981 */ /* 0x000f28000c1e9500 */
[----:B------:R-:W4:Y:S04]  /*01c0*/  LDG.E.U16.CONSTANT R12, desc[UR4][R4.64+0x4] ;  /* 0x00000404040c7981 */ /* 0x000f28000c1e9500 */
[----:B-1----:R-:W5:Y:S04]  /*01d0*/  LDG.E.U16.CONSTANT R11, desc[UR4][R6.64] ;  /* 0x00000004060b7981 */ /* 0x002f68000c1e9500 */
[----:B------:R-:W4:Y:S04]  /*01e0*/  LDG.E.U16.CONSTANT R13, desc[UR4][R6.64+0x2] ;  /* 0x00000204060d7981 */ /* 0x000f28000c1e9500 */
[----:B------:R-:W4:Y:S01]  /*01f0*/  LDG.E.U16.CONSTANT R15, desc[UR4][R6.64+0x4] ;  /* 0x00000404060f7981 */ /* 0x000f22000c1e9500 */
[----:B--2---:R-:W-:-:S05]  /*0200*/  IMAD R0, R2, UR6, RZ ;  /* 0x0000000602007c24 */ /* 0x004fca000f8e02ff */
[----:B---3--:R-:W-:-:S04]  /*0210*/  IADD3 R2, P0, PT, R0, UR8, RZ ;  /* 0x0000000800027c10 */ /* 0x008fc8000ff1e0ff */
[----:B------:R-:W-:-:S03]  /*0220*/  LEA.HI.X.SX32 R3, R0, UR9, 0x1, P0 ;  /* 0x0000000900037c11 */ /* 0x000fc600080f0eff */
[----:B------:R-:W-:-:S04]  /*0230*/  IMAD.WIDE R2, R9, 0x2, R2 ;  /* 0x0000000209027825 */ /* 0x000fc800078e0202 */
[----:B-----5:R-:W-:Y:S02]  /*0240*/  IMAD.IADD R8, R8, 0x1, -R11 ;  /* 0x0000000108087824 */ /* 0x020fe400078e0a0b */
[----:B----4-:R-:W-:-:S03]  /*0250*/  IMAD.IADD R10, R10, 0x1, -R13 ;  /* 0x000000010a0a7824 */ /* 0x010fc600078e0a0d */
[----:B------:R-:W-:Y:S01]  /*0260*/  SHF.R.S32.HI R8, RZ, UR7, R8 ;  /* 0x00000007ff087c19 */ /* 0x000fe20008011408 */
[----:B------:R-:W-:Y:S01]  /*0270*/  IMAD.IADD R12, R12, 0x1, -R15 ;  /* 0x000000010c0c7824 */ /* 0x000fe200078e0a0f */
[----:B------:R-:W-:Y:S02]  /*0280*/  SHF.R.S32.HI R10, RZ, UR7, R10 ;  /* 0x00000007ff0a7c19 */ /* 0x000fe4000801140a */
[----:B------:R-:W-:Y:S02]  /*0290*/  VIMNMX R5, PT, PT, RZ, R8, !PT ;  /* 0x00000008ff057248 */ /* 0x000fe40007fe0100 */
[----:B------:R-:W-:Y:S02]  /*02a0*/  SHF.R.S32.HI R12, RZ, UR7, R12 ;  /* 0x00000007ff0c7c19 */ /* 0x000fe4000801140c */
[----:B------:R-:W-:Y:S01]  /*02b0*/  VIMNMX R7, PT, PT, RZ, R10, !PT ;  /* 0x0000000aff077248 */ /* 0x000fe20007fe0100 */
[----:B------:R-:W-:Y:S01]  /*02c0*/  STG.E.U16 desc[UR4][R2.64], R5 ;  /* 0x0000000502007986 */ /* 0x000fe2000c101504 */
[----:B------:R-:W-:-:S03]  /*02d0*/  VIMNMX R9, PT, PT, RZ, R12, !PT ;  /* 0x0000000cff097248 */ /* 0x000fc60007fe0100 */
[----:B------:R-:W-:Y:S04]  /*02e0*/  STG.E.U16 desc[UR4][R2.64+0x2], R7 ;  /* 0x0000020702007986 */ /* 0x000fe8000c101504 */
[----:B------:R-:W-:Y:S01]  /*02f0*/  STG.E.U16 desc[UR4][R2.64+0x4], R9 ;  /* 0x0000040902007986 */ /* 0x000fe2000c101504 */
[----:B------:R-:W-:Y:S05]  /*0300*/  EXIT ;  /* 0x000000000000794d */ /* 0x000fea0003800000 */
.L_x_3:
        /* <DEDUP_REMOVED lines=15> */
.L_x_13:


//--------------------- .text.subC_8u_C3RSfs_kernel --------------------------
	.section	.text.subC_8u_C3RSfs_kernel,"ax",@progbits
	.align	128
        .global         subC_8u_C3RSfs_kernel
        .type           subC_8u_C3RSfs_kernel,@function
        .size           subC_8u_C3RSfs_kernel,(.L_x_14 - subC_8u_C3RSfs_kernel)
        .other          subC_8u_C3RSfs_kernel,@"STO_CUDA_ENTRY STV_DEFAULT"
subC_8u_C3RSfs_kernel:
.text.subC_8u_C3RSfs_kernel:
        /* <DEDUP_REMOVED lines=31> */
[----:B------:R1:W5:Y:S04]  /*01f0*/  LDG.E.U8.CONSTANT R10, desc[UR4][R2.64+0x2] ;  /* 0x00000204020a7981 */ /* 0x000368000c1e9100 */
[----:B------:R-:W5:Y:S01]  /*0200*/  LDG.E.U8.CONSTANT R13, desc[UR4][R4.64+0x2] ;  /* 0x00000204040d7981 */ /* 0x000f62000c1e9100 */
[----:B0-----:R-:W-:-:S05]  /*0210*/  IMAD R6, R6, UR6, RZ ;  /* 0x0000000606067c24 */ /* 0x001fca000f8e02ff */
[----:B-1----:R-:W-:Y:S02]  /*0220*/  IADD3 R2, P0, P1, R6, UR8, R7 ;  /* 0x0000000806027c10 */ /* 0x002fe4000f91e007 */
[----:B------:R-:W-:-:S04]  /*0230*/  SHF.R.S32.HI R6, RZ, 0x1f, R6 ;  /* 0x0000001fff067819 */ /* 0x000fc80000011406 */
[----:B------:R-:W-:Y:S01]  /*0240*/  IADD3.X R3, PT, PT, R6, UR9, R15, P0, P1 ;  /* 0x0000000906037c10 */ /* 0x000fe200087e240f */
[----:B--2---:R-:W-:Y:S02]  /*0250*/  IMAD.IADD R0, R0, 0x1, -R9 ;  /* 0x0000000100007824 */ /* 0x004fe400078e0a09 */
[----:B----4-:R-:W-:-:S03]  /*0260*/  IMAD.IADD R8, R8, 0x1, -R11 ;  /* 0x0000000108087824 */ /* 0x010fc600078e0a0b */
[----:B---3--:R-:W-:Y:S01]  /*0270*/  SHF.R.S32.HI R0, RZ, UR7, R0 ;  /* 0x00000007ff007c19 */ /* 0x008fe20008011400 */
[----:B-----5:R-:W-:Y:S01]  /*0280*/  IMAD.IADD R10, R10, 0x1, -R13 ;  /* 0x000000010a0a7824 */ /* 0x020fe200078e0a0d */
[----:B------:R-:W-:-:S04]  /*0290*/  SHF.R.S32.HI R8, RZ, UR7, R8 ;  /* 0x00000007ff087c19 */ /* 0x000fc80008011408 */
[----:B------:R-:W-:Y:S02]  /*02a0*/  SHF.R.S32.HI R10, RZ, UR7, R10 ;  /* 0x00000007ff0a7c19 */ /* 0x000fe4000801140a */
[----:B------:R-:W-:Y:S02]  /*02b0*/  VIMNMX R5, PT, PT, RZ, R0, !PT ;  /* 0x00000000ff057248 */ /* 0x000fe40007fe0100 */
[----:B------:R-:W-:Y:S02]  /*02c0*/  VIMNMX R7, PT, PT, RZ, R8, !PT ;  /* 0x00000008ff077248 */ /* 0x000fe40007fe0100 */
[----:B------:R-:W-:Y:S01]  /*02d0*/  VIMNMX R9, PT, PT, RZ, R10, !PT ;  /* 0x0000000aff097248 */ /* 0x000fe20007fe0100 */
[----:B------:R-:W-:Y:S04]  /*02e0*/  STG.E.U8 desc[UR4][R2.64], R5 ;  /* 0x0000000502007986 */ /* 0x000fe8000c101104 */
[----:B------:R-:W-:Y:S04]  /*02f0*/  STG.E.U8 desc[UR4][R2.64+0x1], R7 ;  /* 0x0000010702007986 */ /* 0x000fe8000c101104 */
[----:B------:R-:W-:Y:S01]  /*0300*/  STG.E.U8 desc[UR4][R2.64+0x2], R9 ;  /* 0x0000020902007986 */ /* 0x000fe2000c101104 */
[----:B------:R-:W-:Y:S05]  /*0310*/  EXIT ;  /* 0x000000000000794d */ /* 0x000fea0003800000 */
.L_x_4:
        /* <DEDUP_REMOVED lines=14> */
.L_x_14:


//--------------------- .text.subC_32s_C1RSfs_kernel --------------------------
	.section	.text.subC_32s_C1RSfs_kernel,"ax",@progbits
	.align	128
        .global         subC_32s_C1RSfs_kernel
        .type           subC_32s_C1RSfs_kernel,@function
        .size           subC_32s_C1RSfs_kernel,(.L_x_15 - subC_32s_C1RSfs_kernel)
        .other          subC_32s_C1RSfs_kernel,@"STO_CUDA_ENTRY STV_DEFAULT"
subC_32s_C1RSfs_kernel:
.text.subC_32s_C1RSfs_kernel:
        /* <DEDUP_REMOVED lines=14> */
[----:B------:R-:W0:Y:S01]  /*00e0*/  LDCU.128 UR8, c[0x0][0x380] ;  /* 0x00007000ff0877ac */ /* 0x000e220008000c00 */
[----:B------:R-:W1:Y:S01]  /*00f0*/  LDCU.64 UR4, c[0x0][0x358] ;  /* 0x00006b00ff0477ac */ /* 0x000e620008000a00 */
[----:B------:R-:W2:Y:S01]  /*0100*/  LDCU UR7, c[0x0][0x398] ;  /* 0x00007300ff0777ac */ /* 0x000ea20008000800 */
[----:B0-----:R-:W-:Y:S01]  /*0110*/  IMAD R3, R0, UR10, RZ ;  /* 0x0000000a00037c24 */ /* 0x001fe2000f8e02ff */
[----:B------:R-:W0:Y:S04]  /*0120*/  LDCU UR10, c[0x0][0x3a4] ;  /* 0x00007480ff0a77ac */ /* 0x000e280008000800 */
[----:B------:R-:W-:-:S04]  /*0130*/  IADD3 R2, P0, PT, R3, UR8, RZ ;  /* 0x0000000803027c10 */ /* 0x000fc8000ff1e0ff */
[----:B------:R-:W-:Y:S01]  /*0140*/  LEA.HI.X.SX32 R3, R3, UR9, 0x1, P0 ;  /* 0x0000000903037c11 */ /* 0x000fe200080f0eff */
[----:B------:R-:W-:Y:S01]  /*0150*/  USHF.R.S32.HI UR6, URZ, 0x1f, UR11 ;  /* 0x0000001fff067899 */ /* 0x000fe2000801140b */
[----:B------:R-:W3:Y:S01]  /*0160*/  LDCU.64 UR8, c[0x0][0x390] ;  /* 0x00007200ff0877ac */ /* 0x000ee20008000a00 */
[----:B------:R-:W-:-:S06]  /*0170*/  IMAD.WIDE R2, R5, 0x4, R2 ;  /* 0x0000000405027825 */ /* 0x000fcc00078e0202 */
[----:B-1----:R-:W4:Y:S01]  /*0180*/  LDG.E.CONSTANT R2, desc[UR4][R2.64] ;  /* 0x0000000402027981 */ /* 0x002f22000c1e9900 */
[----:B--2---:R-:W-:Y:S01]  /*0190*/  IMAD R0, R0, UR7, RZ ;  /* 0x0000000700007c24 */ /* 0x004fe2000f8e02ff */
[----:B----4-:R-:W-:-:S04]  /*01a0*/  IADD3 R4, P0, PT, R2, -UR11, RZ ;  /* 0x8000000b02047c10 */ /* 0x010fc8000ff1e0ff */
[----:B------:R-:W-:Y:S02]  /*01b0*/  LEA.HI.X.SX32 R7, R2, ~UR6, 0x1, P0 ;  /* 0x8000000602077c11 */ /* 0x000fe400080f0eff */
[----:B---3--:R-:W-:Y:S02]  /*01c0*/  IADD3 R2, P1, PT, R0, UR8, RZ ;  /* 0x0000000800027c10 */ /* 0x008fe4000ff3e0ff */
[--C-:B0-----:R-:W-:Y:S02]  /*01d0*/  SHF.R.S64 R4, R4, UR10, R7.reuse ;  /* 0x0000000a04047c19 */ /* 0x101fe40008001007 */
[----:B------:R-:W-:Y:S02]  /*01e0*/  SHF.R.S32.HI R6, RZ, UR10, R7 ;  /* 0x0000000aff067c19 */ /* 0x000fe40008011407 */
[----:B------:R-:W-:Y:S02]  /*01f0*/  ISETP.LT.U32.AND P0, PT, R4, 0x7fffffff, PT ;  /* 0x7fffffff0400780c */ /* 0x000fe40003f01070 */
[----:B------:R-:W-:-:S02]  /*0200*/  LEA.HI.X.SX32 R3, R0, UR9, 0x1, P1 ;  /* 0x0000000900037c11 */ /* 0x000fc400088f0eff */
[----:B------:R-:W-:Y:S01]  /*0210*/  ISETP.LT.AND.EX P0, PT, R6, RZ, PT, P0 ;  /* 0x000000ff0600720c */ /* 0x000fe20003f01300 */
[----:B------:R-:W-:-:S03]  /*0220*/  IMAD.WIDE R2, R5, 0x4, R2 ;  /* 0x0000000405027825 */ /* 0x000fc600078e0202 */
[----:B------:R-:W-:Y:S02]  /*0230*/  SEL R4, R4, 0x7fffffff, P0 ;  /* 0x7fffffff04047807 */ /* 0x000fe40000000000 */
[----:B------:R-:W-:Y:S02]  /*0240*/  SEL R6, R6, RZ, P0 ;  /* 0x000000ff06067207 */ /* 0x000fe40000000000 */
[----:B------:R-:W-:-:S04]  /*0250*/  ISETP.GT.U32.AND P0, PT, R4, -0x80000000, PT ;  /* 0x800000000400780c */ /* 0x000fc80003f04070 */
[----:B------:R-:W-:-:S04]  /*0260*/  ISETP.GT.AND.EX P0, PT, R6, -0x1, PT, P0 ;  /* 0xffffffff0600780c */ /* 0x000fc80003f04300 */
[----:B------:R-:W-:-:S05]  /*0270*/  SEL R5, R4, 0x80000000, P0 ;  /* 0x8000000004057807 */ /* 0x000fca0000000000 */
[----:B------:R-:W-:Y:S01]  /*0280*/  STG.E desc[UR4][R2.64], R5 ;  /* 0x0000000502007986 */ /* 0x000fe2000c101904 */
[----:B------:R-:W-:Y:S05]  /*0290*/  EXIT ;  /* 0x000000000000794d */ /* 0x000fea0003800000 */
.L_x_5:
        /* <DEDUP_REMOVED lines=14> */
.L_x_15:


//--------------------- .text._Z19subC_32f_C1R_kernelPKfifPfiii --------------------------
	.section	.text._Z19subC_32f_C1R_kernelPKfifPfiii,"ax",@progbits
	.align	128
        .global         _Z19subC_32f_C1R_kernelPKfifPfiii
        .type           _Z19subC_32f_C1R_kernelPKfifPfiii,@function
        .size           _Z19subC_32f_C1R_kernelPKfifPfiii,(.L_x_16 - _Z19subC_32f_C1R_kernelPKfifPfiii)
        .other          _Z19subC_32f_C1R_kernelPKfifPfiii,@"STO_CUDA_ENTRY STV_DEFAULT"
_Z19subC_32f_C1R_kernelPKfifPfiii:
.text._Z19subC_32f_C1R_kernelPKfifPfiii:
        /* <DEDUP_REMOVED lines=17> */
[----:B0-----:R-:W-:-:S05]  /*0110*/  IMAD R3, R0, UR10, RZ ;  /* 0x0000000a00037c24 */ /* 0x001fca000f8e02ff */
[----:B------:R-:W-:-:S04]  /*0120*/  IADD3 R2, P0, PT, R3, UR8, RZ ;  /* 0x0000000803027c10 */ /* 0x000fc8000ff1e0ff */
[----:B------:R-:W-:Y:S01]  /*0130*/  LEA.HI.X.SX32 R3, R3, UR9, 0x1, P0 ;  /* 0x0000000903037c11 */ /* 0x000fe200080f0eff */
[----:B------:R-:W0:Y:S02]  /*0140*/  LDCU.64 UR8, c[0x0][0x390] ;  /* 0x00007200ff0877ac */ /* 0x000e240008000a00 */
[----:B------:R-:W-:-:S06]  /*0150*/  IMAD.WIDE R2, R7, 0x4, R2 ;  /* 0x0000000407027825 */ /* 0x000fcc00078e0202 */
[----:B-1----:R-:W3:Y:S01]  /*0160*/  LDG.E.CONSTANT R2, desc[UR4][R2.64] ;  /* 0x0000000402027981 */ /* 0x002ee2000c1e9900 */
[----:B--2---:R-:W-:-:S05]  /*0170*/  IMAD R0, R0, UR6, RZ ;  /* 0x0000000600007c24 */ /* 0x004fca000f8e02ff */
[----:B0-----:R-:W-:-:S04]  /*0180*/  IADD3 R4, P0, PT, R0, UR8, RZ ;  /* 0x0000000800047c10 */ /* 0x001fc8000ff1e0ff */
[----:B------:R-:W-:-:S03]  /*0190*/  LEA.HI.X.SX32 R5, R0, UR9, 0x1, P0 ;  /* 0x0000000900057c11 */ /* 0x000fc600080f0eff */
[----:B------:R-:W-:-:S04]  /*01a0*/  IMAD.WIDE R4, R7, 0x4, R4 ;  /* 0x0000000407047825 */ /* 0x000fc800078e0204 */
[----:B---3--:R-:W-:-:S05]  /*01b0*/  FADD R7, R2, -UR11 ;  /* 0x8000000b02077e21 */ /* 0x008fca0008000000 */
[----:B------:R-:W-:Y:S01]  /*01c0*/  STG.E desc[UR4][R4.64], R7 ;  /* 0x0000000704007986 */ /* 0x000fe2000c101904 */
[----:B------:R-:W-:Y:S05]  /*01d0*/  EXIT ;  /* 0x000000000000794d */ /* 0x000fea0003800000 */
.L_x_6:
        /* <DEDUP_REMOVED lines=10> */
.L_x_16:


//--------------------- .text._Z22subC_16s_C1RSfs_kernelPKsisPsiiii --------------------------
	.section	.text._Z22subC_16s_C1RSfs_kernelPKsisPsiiii,"ax",@progbits
	.align	128
        .global         _Z22subC_16s_C1RSfs_kernelPKsisPsiiii
        .type           _Z22subC_16s_C1RSfs_kernelPKsisPsiiii,@function
        .size           _Z22subC_16s_C1RSfs_kernelPKsisPsiiii,(.L_x_17 - _Z22subC_16s_C1RSfs_kernelPKsisPsiiii)
        .other          _Z22subC_16s_C1RSfs_kernelPKsisPsiiii,@"STO_CUDA_ENTRY STV_DEFAULT"
_Z22subC_16s_C1RSfs_kernelPKsisPsiiii:
.text._Z22subC_16s_C1RSfs_kernelPKsisPsiiii:
        /* <DEDUP_REMOVED lines=18> */
[----:B------:R-:W4:Y:S01]  /*0120*/  LDCU UR10, c[0x0][0x3a4] ;  /* 0x00007480ff0a77ac */ /* 0x000f220008000800 */
[----:B0-----:R-:W-:Y:S01]  /*0130*/  IMAD R3, R0, UR4, RZ ;  /* 0x0000000400037c24 */ /* 0x001fe2000f8e02ff */
[----:B------:R-:W0:Y:S04]  /*0140*/  LDCU.U16 UR4, c[0x0][0x38c] ;  /* 0x00007180ff0477ac */ /* 0x000e280008000400 */
[----:B-1----:R-:W-:-:S04]  /*0150*/  IADD3 R2, P0, PT, R3, UR8, RZ ;  /* 0x0000000803027c10 */ /* 0x002fc8000ff1e0ff */
[----:B------:R-:W-:Y:S01]  /*0160*/  LEA.HI.X.SX32 R3, R3, UR9, 0x1, P0 ;  /* 0x0000000903037c11 */ /* 0x000fe200080f0eff */
[----:B------:R-:W1:Y:S02]  /*0170*/  LDCU.64 UR8, c[0x0][0x390] ;  /* 0x00007200ff0877ac */ /* 0x000e640008000a00 */
[----:B------:R-:W-:-:S06]  /*0180*/  IMAD.WIDE R2, R5, 0x2, R2 ;  /* 0x0000000205027825 */ /* 0x000fcc00078e0202 */
[----:B--2---:R-:W2:Y:S01]  /*0190*/  LDG.E.U16.CONSTANT R2, desc[UR6][R2.64] ;  /* 0x0000000602027981 */ /* 0x004ea2000c1e9500 */
[----:B0-----:R-:W-:Y:S01]  /*01a0*/  UPRMT UR4, UR4, 0x9910, URZ ;  /* 0x0000991004047896 */ /* 0x001fe200080000ff */
[----:B---3--:R-:W-:Y:S01]  /*01b0*/  IMAD R0, R0, UR5, RZ ;  /* 0x0000000500007c24 */ /* 0x008fe2000f8e02ff */
[----:B--2---:R-:W-:-:S04]  /*01c0*/  PRMT R4, R2, 0x9910, RZ ;  /* 0x0000991002047816 */ /* 0x004fc800000000ff */
[----:B-1----:R-:W-:Y:S01]  /*01d0*/  IADD3 R2, P0, PT, R0, UR8, RZ ;  /* 0x0000000800027c10 */ /* 0x002fe2000ff1e0ff */
[----:B------:R-:W-:-:S03]  /*01e0*/  VIADD R4, R4, -UR4 ;  /* 0x8000000404047c36 */ /* 0x000fc60008000000 */
[----:B------:R-:W-:Y:S02]  /*01f0*/  LEA.HI.X.SX32 R3, R0, UR9, 0x1, P0 ;  /* 0x0000000900037c11 */ /* 0x000fe400080f0eff */
[----:B----4-:R-:W-:Y:S01]  /*0200*/  SHF.R.S32.HI R4, RZ, UR10, R4 ;  /* 0x0000000aff047c19 */ /* 0x010fe20008011404 */
[----:B------:R-:W-:-:S03]  /*0210*/  IMAD.WIDE R2, R5, 0x2, R2 ;  /* 0x0000000205027825 */ /* 0x000fc600078e0202 */
[----:B------:R-:W-:-:S04]  /*0220*/  VIMNMX R4, PT, PT, R4, 0x7fff, PT ;  /* 0x00007fff04047848 */ /* 0x000fc80003fe0100 */
[----:B------:R-:W-:-:S05]  /*0230*/  VIMNMX R5, PT, PT, R4, -0x8000, !PT ;  /* 0xffff800004057848 */ /* 0x000fca0007fe0100 */
[----:B------:R-:W-:Y:S01]  /*0240*/  STG.E.U16 desc[UR6][R2.64], R5 ;  /* 0x0000000502007986 */ /* 0x000fe2000c101506 */
[----:B------:R-:W-:Y:S05]  /*0250*/  EXIT ;  /* 0x000000000000794d */ /* 0x000fea0003800000 */
.L_x_7:
        /* <DEDUP_REMOVED lines=10> */
.L_x_17:


//--------------------- .text._Z22subC_16u_C1RSfs_kernelPKtitPtiiii --------------------------
	.section	.text._Z22subC_16u_C1RSfs_kernelPKtitPtiiii,"ax",@progbits
	.align	128
        .global         _Z22subC_16u_C1RSfs_kernelPKtitPtiiii
        .type           _Z22subC_16u_C1RSfs_kernelPKtitPtiiii,@function
        .size           _Z22subC_16u_C1RSfs_kernelPKtitPtiiii,(.L_x_18 - _Z22subC_16u_C1RSfs_kernelPKtitPtiiii)
        .other          _Z22subC_16u_C1RSfs_kernelPKtitPtiiii,@"STO_CUDA_ENTRY STV_DEFAULT"
_Z22subC_16u_C1RSfs_kernelPKtitPtiiii:
.text._Z22subC_16u_C1RSfs_kernelPKtitPtiiii:
        /* <DEDUP_REMOVED lines=17> */
[----:B------:R-:W3:Y:S01]  /*0110*/  LDCU UR5, c[0x0][0x3a4] ;  /* 0x00007480ff0577ac */ /* 0x000ee20008000800 */
[----:B0-----:R-:W-:-:S05]  /*0120*/  IMAD R3, R0, UR10, RZ ;  /* 0x0000000a00037c24 */ /* 0x001fca000f8e02ff */
[----:B------:R-:W-:-:S04]  /*0130*/  IADD3 R2, P0, PT, R3, UR8, RZ ;  /* 0x0000000803027c10 */ /* 0x000fc8000ff1e0ff */
[----:B------:R-:W-:Y:S01]  /*0140*/  LEA.HI.X.SX32 R3, R3, UR9, 0x1, P0 ;  /* 0x0000000903037c11 */ /* 0x000fe200080f0eff */
[----:B------:R-:W0:Y:S02]  /*0150*/  LDCU.64 UR8, c[0x0][0x390] ;  /* 0x00007200ff0877ac */ /* 0x000e240008000a00 */
[----:B------:R-:W-:-:S06]  /*0160*/  IMAD.WIDE R2, R7, 0x2, R2 ;  /* 0x0000000207027825 */ /* 0x000fcc00078e0202 */
[----:B-1----:R-:W4:Y:S01]  /*0170*/  LDG.E.U16.CONSTANT R2, desc[UR6][R2.64] ;  /* 0x0000000602027981 */ /* 0x002f22000c1e9500 */
[----:B--2---:R-:W-:Y:S01]  /*0180*/  IMAD R0, R0, UR4, RZ ;  /* 0x0000000400007c24 */ /* 0x004fe2000f8e02ff */
[----:B------:R-:W-:-:S04]  /*0190*/  ULOP3.LUT UR4, UR11, 0xffff, URZ, 0xc0, !UPT ;  /* 0x0000ffff0b047892 */ /* 0x000fc8000f8ec0ff */
[----:B0-----:R-:W-:-:S04]  /*01a0*/  IADD3 R4, P0, PT, R0, UR8, RZ ;  /* 0x0000000800047c10 */ /* 0x001fc8000ff1e0ff */
[----:B------:R-:W-:-:S03]  /*01b0*/  LEA.HI.X.SX32 R5, R0, UR9, 0x1, P0 ;  /* 0x0000000900057c11 */ /* 0x000fc600080f0eff */
[----:B------:R-:W-:-:S04]  /*01c0*/  IMAD.WIDE R4, R7, 0x2, R4 ;  /* 0x0000000207047825 */ /* 0x000fc800078e0204 */
[----:B----4-:R-:W-:-:S05]  /*01d0*/  VIADD R6, R2, -UR4 ;  /* 0x8000000402067c36 */ /* 0x010fca0008000000 */
[----:B---3--:R-:W-:-:S04]  /*01e0*/  SHF.R.S32.HI R6, RZ, UR5, R6 ;  /* 0x00000005ff067c19 */ /* 0x008fc80008011406 */
[----:B------:R-:W-:-:S05]  /*01f0*/  VIMNMX R3, PT, PT, RZ, R6, !PT ;  /* 0x00000006ff037248 */ /* 0x000fca0007fe0100 */
[----:B------:R-:W-:Y:S01]  /*0200*/  STG.E.U16 desc[UR6][R4.64], R3 ;  /* 0x0000000304007986 */ /* 0x000fe2000c101506 */
[----:B------:R-:W-:Y:S05]  /*0210*/  EXIT ;  /* 0x000000000000794d */ /* 0x000fea0003800000 */
.L_x_8:
        /* <DEDUP_REMOVED lines=14> */
.L_x_18:


//--------------------- .text._Z21subC_8u_C1RSfs_kernelPKhihPhiiii --------------------------
	.section	.text._Z21subC_8u_C1RSfs_kernelPKhihPhiiii,"ax",@progbits
	.align	128
        .global         _Z21subC_8u_C1RSfs_kernelPKhihPhiiii
        .type           _Z21subC_8u_C1RSfs_kernelPKhihPhiiii,@function
        .size           _Z21subC_8u_C1RSfs_kernelPKhihPhiiii,(.L_x_19 - _Z21subC_8u_C1RSfs_kernelPKhihPhiiii)
        .other          _Z21subC_8u_C1RSfs_kernelPKhihPhiiii,@"STO_CUDA_ENTRY STV_DEFAULT"
_Z21subC_8u_C1RSfs_kernelPKhihPhiiii:
.text._Z21subC_8u_C1RSfs_kernelPKhihPhiiii:
        /* <DEDUP_REMOVED lines=15> */
[----:B------:R-:W-:Y:S01]  /*00f0*/  SHF.R.S32.HI R6, RZ, 0x1f, R4 ;  /* 0x0000001fff067819 */ /* 0x000fe20000011404 */
[----:B------:R-:W1:Y:S01]  /*0100*/  LDCU.64 UR8, c[0x0][0x380] ;  /* 0x00007000ff0877ac */ /* 0x000e620008000a00 */
[----:B------:R-:W2:Y:S01]  /*0110*/  LDCU.64 UR4, c[0x0][0x358] ;  /* 0x00006b00ff0477ac */ /* 0x000ea20008000a00 */
[----:B------:R-:W3:Y:S01]  /*0120*/  LDCU UR7, c[0x0][0x398] ;  /* 0x00007300ff0777ac */ /* 0x000ee20008000800 */
[----:B------:R-:W4:Y:S01]  /*0130*/  LDCU UR10, c[0x0][0x3a4] ;  /* 0x00007480ff0a77ac */ /* 0x000f220008000800 */
[----:B0-----:R-:W-:Y:S01]  /*0140*/  IMAD R3, R0, UR6, RZ ;  /* 0x0000000600037c24 */ /* 0x001fe2000f8e02ff */
[----:B------:R-:W0:Y:S04]  /*0150*/  LDCU.U8 UR6, c[0x0][0x38c] ;  /* 0x00007180ff0677ac */ /* 0x000e280008000000 */
[----:B------:R-:W-:-:S02]  /*0160*/  SHF.R.S32.HI R5, RZ, 0x1f, R3 ;  /* 0x0000001fff057819 */ /* 0x000fc40000011403 */
[----:B-1----:R-:W-:-:S04]  /*0170*/  IADD3 R2, P0, P1, R3, UR8, R4 ;  /* 0x0000000803027c10 */ /* 0x002fc8000f91e004 */
[----:B------:R-:W-:Y:S01]  /*0180*/  IADD3.X R3, PT, PT, R5, UR9, R6, P0, P1 ;  /* 0x0000000905037c10 */ /* 0x000fe200087e2406 */
[----:B------:R-:W1:Y:S04]  /*0190*/  LDCU.64 UR8, c[0x0][0x390] ;  /* 0x00007200ff0877ac */ /* 0x000e680008000a00 */
[----:B--2---:R-:W0:Y:S01]  /*01a0*/  LDG.E.U8.CONSTANT R2, desc[UR4][R2.64] ;  /* 0x0000000402027981 */ /* 0x004e22000c1e9100 */
[----:B---3--:R-:W-:-:S05]  /*01b0*/  IMAD R5, R0, UR7, RZ ;  /* 0x0000000700057c24 */ /* 0x008fca000f8e02ff */
[----:B-1----:R-:W-:Y:S02]  /*01c0*/  IADD3 R4, P0, P1, R5, UR8, R4 ;  /* 0x0000000805047c10 */ /* 0x002fe4000f91e004 */
[----:B------:R-:W-:-:S04]  /*01d0*/  SHF.R.S32.HI R5, RZ, 0x1f, R5 ;  /* 0x0000001fff057819 */ /* 0x000fc80000011405 */
[----:B------:R-:W-:Y:S01]  /*01e0*/  IADD3.X R5, PT, PT, R5, UR9, R6, P0, P1 ;  /* 0x0000000905057c10 */ /* 0x000fe200087e2406 */
[----:B0-----:R-:W-:-:S05]  /*01f0*/  VIADD R0, R2, -UR6 ;  /* 0x8000000602007c36 */ /* 0x001fca0008000000 */
[----:B----4-:R-:W-:-:S04]  /*0200*/  SHF.R.S32.HI R0, RZ, UR10, R0 ;  /* 0x0000000aff007c19 */ /* 0x010fc80008011400 */
[----:B------:R-:W-:-:S05]  /*0210*/  VIMNMX R3, PT, PT, RZ, R0, !PT ;  /* 0x00000000ff037248 */ /* 0x000fca0007fe0100 */
[----:B------:R-:W-:Y:S01]  /*0220*/  STG.E.U8 desc[UR4][R4.64], R3 ;  /* 0x0000000304007986 */ /* 0x000fe2000c101104 */
[----:B------:R-:W-:Y:S05]  /*0230*/  EXIT ;  /* 0x000000000000794d */ /* 0x000fea0003800000 */
.L_x_9:
        /* <DEDUP_REMOVED lines=12> */
.L_x_19:


//--------------------- .nv.shared.reserved.0     --------------------------
	.section	.nv.shared.reserved.0,"aw",@nobits
	.weak		__nv_reservedSMEM_offset_0_alias
	.size		__nv_reservedSMEM_offset_0_alias, 0, 64
	.other		__nv_reservedSMEM_offset_0_alias,@"STO_CUDA_RESERVED_SHARED STV_DEFAULT"
__nv_reservedSMEM_offset_0_alias:
	.zero		0
	.zero		64


//--------------------- .nv.constant0.subC_8u_C1IRSfs_kernel --------------------------
	.section	.nv.constant0.subC_8u_C1IRSfs_kernel,"a",@progbits
	.sectionflags	@""
	.align	4
.nv.constant0.subC_8u_C1IRSfs_kernel:
	.zero		928


//--------------------- .nv.constant0.subC_8u_C4RSfs_kernel --------------------------
	.section	.nv.constant0.subC_8u_C4RSfs_kernel,"a",@progbits
	.sectionflags	@""
	.align	4
.nv.constant0.subC_8u_C4RSfs_kernel:
	.zero		944


//--------------------- .nv.constant0.subC_32f_C3R_kernel --------------------------
	.section	.nv.constant0.subC_32f_C3R_kernel,"a",@progbits
	.sectionflags	@""
	.align	4
.nv.constant0.subC_32f_C3R_kernel:
	.zero		940


//--------------------- .nv.constant0.subC_16u_C3RSfs_kernel --------------------------
	.section	.nv.constant0.subC_16u_C3RSfs_kernel,"a",@progbits
	.sectionflags	@""
	.align	4
.nv.constant0.subC_16u_C3RSfs_kernel:
	.zero		944


//--------------------- .nv.constant0.subC_8u_C3RSfs_kernel --------------------------
	.section	.nv.constant0.subC_8u_C3RSfs_kernel,"a",@progbits
	.sectionflags	@""
	.align	4
.nv.constant0.subC_8u_C3RSfs_kernel:
	.zero		944


//--------------------- .nv.constant0.subC_32s_C1RSfs_kernel --------------------------
	.section	.nv.constant0.subC_32s_C1RSfs_kernel,"a",@progbits
	.sectionflags	@""
	.align	4
.nv.constant0.subC_32s_C1RSfs_kernel:
	.zero		936


//--------------------- .nv.constant0._Z19subC_32f_C1R_kernelPKfifPfiii --------------------------
	.section	.nv.constant0._Z19subC_32f_C1R_kernelPKfifPfiii,"a",@progbits
	.sectionflags	@""
	.align	4
.nv.constant0._Z19subC_32f_C1R_kernelPKfifPfiii:
	.zero		932


//--------------------- .nv.constant0._Z22subC_16s_C1RSfs_kernelPKsisPsiiii --------------------------
	.section	.nv.constant0._Z22subC_16s_C1RSfs_kernelPKsisPsiiii,"a",@progbits
	.sectionflags	@""
	.align	4
.nv.constant0._Z22subC_16s_C1RSfs_kernelPKsisPsiiii:
	.zero		936


//--------------------- .nv.constant0._Z22subC_16u_C1RSfs_kernelPKtitPtiiii --------------------------
	.section	.nv.constant0._Z22subC_16u_C1RSfs_kernelPKtitPtiiii,"a",@progbits
	.sectionflags	@""
	.align	4
.nv.constant0._Z22subC_16u_C1RSfs_kernelPKtitPtiiii:
	.zero		936


//--------------------- .nv.constant0._Z21subC_8u_C1RSfs_kernelPKhihPhiiii --------------------------
	.section	.nv.constant0._Z21subC_8u_C1RSfs_kernelPKhihPhiiii,"a",@progbits
	.sectionflags	@""
	.align	4
.nv.constant0._Z21subC_8u_C1RSfs_kernelPKhihPhiiii:
	.zero		936


//--------------------- SYMBOLS --------------------------

	.type		.nv.reservedSmem.offset0,@object
	.size		.nv.reservedSmem.offset0,0x4
